	.target	sm_90a

	.elftype	@"ET_EXEC"


//--------------------- .note.nv.tkinfo           --------------------------
	.section	.note.nv.tkinfo,"",@"SHT_NOTE"
	.sectionflags	@"SHF_NOTE_NV_TKINFO"
	.tkinfo
        /*0018*/ 	.word	0x00000002
        /*0030*/ 	.string	""
        /*0030*/ 	.string	"ptxas"
        /*0030*/ 	.string	"Cuda compilation tools, release 13.0, V13.0.88"
        /*0030*/ 	.string	"Build cuda_13.0.r13.0/compiler.36424714_0"
        /*0030*/ 	.string	"-arch sm_90a -m 64 "



//--------------------- .note.nv.cuinfo           --------------------------
	.section	.note.nv.cuinfo,"",@"SHT_NOTE"
	.sectionflags	@"SHF_NOTE_NV_CUINFO"
        /*0018*/ 	.short	0x0002
        /*001a*/ 	.short	0x005a
        /*001c*/ 	.short	0x0082
	.zero		2


//--------------------- .nv.info                  --------------------------
	.section	.nv.info,"",@"SHT_CUDA_INFO"
	.align	4


	//----- nvinfo : EIATTR_REGCOUNT
	.align		4
        /*0000*/ 	.byte	0x04, 0x2f
        /*0002*/ 	.short	(.L_16 - .L_15)
	.align		4
.L_15:
        /*0004*/ 	.word	index@(_ZN7cutlass13device_kernelINS_4fmha6kernel13FmhaKernelTmaINS1_10collective15FmhaMainloopTmaINS_10bfloat16_tEfN4cute5tupleIJNS7_1CILi64EEENS9_ILi128EEENS9_ILi256EEEEEENS4_12CausalFusionEJEEENS4_15FmhaFwdEpilogueIS6_fNS8_IJSA_SC_SB_EEEEEJEEEEEvNT_6ParamsE)
        /*0008*/ 	.word	0x000000ff


	//----- nvinfo : EIATTR_FRAME_SIZE
	.align		4
.L_16:
        /*000c*/ 	.byte	0x04, 0x11
        /*000e*/ 	.short	(.L_18 - .L_17)
	.align		4
.L_17:
        /*0010*/ 	.word	index@($__internal_0_$__cuda_sm20_rcp_rn_f32_slowpath)
        /*0014*/ 	.word	0x00000020


	//----- nvinfo : EIATTR_FRAME_SIZE
	.align		4
.L_18:
        /*0018*/ 	.byte	0x04, 0x11
        /*001a*/ 	.short	(.L_20 - .L_19)
	.align		4
.L_19:
        /*001c*/ 	.word	index@(_ZN7cutlass13device_kernelINS_4fmha6kernel13FmhaKernelTmaINS1_10collective15FmhaMainloopTmaINS_10bfloat16_tEfN4cute5tupleIJNS7_1CILi64EEENS9_ILi128EEENS9_ILi256EEEEEENS4_12CausalFusionEJEEENS4_15FmhaFwdEpilogueIS6_fNS8_IJSA_SC_SB_EEEEEJEEEEEvNT_6ParamsE)
        /*0020*/ 	.word	0x00000020


	//----- nvinfo : EIATTR_MIN_STACK_SIZE
	.align		4
.L_20:
        /*0024*/ 	.byte	0x04, 0x12
        /*0026*/ 	.short	(.L_22 - .L_21)
	.align		4
.L_21:
        /*0028*/ 	.word	index@(_ZN7cutlass13device_kernelINS_4fmha6kernel13FmhaKernelTmaINS1_10collective15FmhaMainloopTmaINS_10bfloat16_tEfN4cute5tupleIJNS7_1CILi64EEENS9_ILi128EEENS9_ILi256EEEEEENS4_12CausalFusionEJEEENS4_15FmhaFwdEpilogueIS6_fNS8_IJSA_SC_SB_EEEEEJEEEEEvNT_6ParamsE)
        /*002c*/ 	.word	0x00000020
.L_22:


//--------------------- .nv.compat                --------------------------
	.section	.nv.compat,"",@"SHT_CUDA_COMPAT_INFO"
	.align	4
        /*0000*/ 	.byte	0x02, 0x09, 0x01, 0x00, 0x02, 0x02, 0x04, 0x00, 0x02, 0x05, 0x05, 0x00, 0x03, 0x07, 0x01, 0x01
        /*0010*/ 	.byte	0x02, 0x03, 0x01, 0x00, 0x02, 0x06, 0x01, 0x00, 0x04, 0x0b, 0x08, 0x00, 0x00, 0x00, 0x00, 0x00
        /*0020*/ 	.byte	0x00, 0x00, 0x00, 0x00


//--------------------- .nv.info._ZN7cutlass13device_kernelINS_4fmha6kernel13FmhaKernelTmaINS1_10collective15FmhaMainloopTmaINS_10bfloat16_tEfN4cute5tupleIJNS7_1CILi64EEENS9_ILi128EEENS9_ILi256EEEEEENS4_12CausalFusionEJEEENS4_15FmhaFwdEpilogueIS6_fNS8_IJSA_SC_SB_EEEEEJEEEEEvNT_6ParamsE --------------------------
	.section	.nv.info._ZN7cutlass13device_kernelINS_4fmha6kernel13FmhaKernelTmaINS1_10collective15FmhaMainloopTmaINS_10bfloat16_tEfN4cute5tupleIJNS7_1CILi64EEENS9_ILi128EEENS9_ILi256EEEEEENS4_12CausalFusionEJEEENS4_15FmhaFwdEpilogueIS6_fNS8_IJSA_SC_SB_EEEEEJEEEEEvNT_6ParamsE,"",@"SHT_CUDA_INFO"
	.sectionflags	@""
	.align	4


	//----- nvinfo : EIATTR_CUDA_API_VERSION
	.align		4
        /*0000*/ 	.byte	0x04, 0x37
        /*0002*/ 	.short	(.L_24 - .L_23)
.L_23:
        /*0004*/ 	.word	0x00000082


	//----- nvinfo : EIATTR_KPARAM_INFO
	.align		4
.L_24:
        /*0008*/ 	.byte	0x04, 0x17
        /*000a*/ 	.short	(.L_26 - .L_25)
.L_25:
        /*000c*/ 	.word	0x00000000
        /*0010*/ 	.short	0x0000
        /*0012*/ 	.short	0x0070
        /*0014*/ 	.byte	0x00, 0xf0, 0x01, 0x20


	//----- nvinfo : EIATTR_SPARSE_MMA_MASK
	.align		4
.L_26:
        /*0018*/ 	.byte	0x03, 0x50
        /*001a*/ 	.short	0x0000


	//----- nvinfo : EIATTR_MAXREG_COUNT
	.align		4
        /*001c*/ 	.byte	0x03, 0x1b
        /*001e*/ 	.short	0x00ff


	//----- nvinfo : EIATTR_NUM_BARRIERS
	.align		4
        /*0020*/ 	.byte	0x02, 0x4c
        /*0022*/ 	.byte	0x02
	.zero		1


	//----- nvinfo : EIATTR_EXTERNS
	.align		4
        /*0024*/ 	.byte	0x04, 0x0f
        /*0026*/ 	.short	(.L_28 - .L_27)


	//   ....[0]....
	.align		4
.L_27:
        /*0028*/ 	.word	index@(__assertfail)


	//----- nvinfo : EIATTR_ANNOTATIONS
	.align		4
.L_28:
        /*002c*/ 	.byte	0x04, 0x55
        /*002e*/ 	.short	(.L_30 - .L_29)


	//   ....[0]....
.L_29:
        /*0030*/ 	.word	0x00000001
        /*0034*/ 	.byte	0xd0, 0x1d, 0x00, 0x00, 0x01, 0x00, 0x00, 0x00, 0xd0, 0x1e, 0x00, 0x00, 0x01, 0x00, 0x00, 0x00
        /*0044*/ 	.byte	0xb0, 0x1f, 0x00, 0x00, 0x01, 0x00, 0x00, 0x00, 0x90, 0x20, 0x00, 0x00, 0x01, 0x00, 0x00, 0x00
        /*0054*/ 	.byte	0x20, 0x56, 0x00, 0x00, 0x01, 0x00, 0x00, 0x00, 0x30, 0x56, 0x00, 0x00, 0x01, 0x00, 0x00, 0x00
        /*0064*/ 	.byte	0x40, 0x56, 0x00, 0x00, 0x01, 0x00, 0x00, 0x00, 0x70, 0x56, 0x00, 0x00, 0x01, 0x00, 0x00, 0x00
        /*0074*/ 	.byte	0xe0, 0x92, 0x00, 0x00, 0x01, 0x00, 0x00, 0x00, 0xf0, 0x92, 0x00, 0x00, 0x01, 0x00, 0x00, 0x00
        /*0084*/ 	.byte	0x00, 0x93, 0x00, 0x00, 0x01, 0x00, 0x00, 0x00, 0x30, 0x93, 0x00, 0x00


	//----- nvinfo : EIATTR_MERCURY_ISA_VERSION
	.align		4
.L_30:
        /*0090*/ 	.byte	0x03, 0x5f
        /*0092*/ 	.short	0x0101


	//----- nvinfo : EIATTR_COOP_GROUP_MASK_REGIDS
	.align		4
        /*0094*/ 	.byte	0x04, 0x29
        /*0096*/ 	.short	(.L_32 - .L_31)


	//   ....[0]....
.L_31:
        /*0098*/ 	.word	0xffffffff


	//   ....[1]....
        /*009c*/ 	.word	0xffffffff


	//   ....[2]....
        /*00a0*/ 	.word	0xffffffff


	//   ....[3]....
        /*00a4*/ 	.word	0xffffffff


	//   ....[4]....
        /*00a8*/ 	.word	0xffffffff


	//   ....[5]....
        /*00ac*/ 	.word	0xffffffff


	//   ....[6]....
        /*00b0*/ 	.word	0xffffffff


	//   ....[7]....
        /*00b4*/ 	.word	0xffffffff


	//   ....[8]....
        /*00b8*/ 	.word	0xffffffff


	//   ....[9]....
        /*00bc*/ 	.word	0xffffffff


	//   ....[10]....
        /*00c0*/ 	.word	0xffffffff


	//   ....[11]....
        /*00c4*/ 	.word	0xffffffff


	//   ....[12]....
        /*00c8*/ 	.word	0xffffffff


	//   ....[13]....
        /*00cc*/ 	.word	0xffffffff


	//   ....[14]....
        /*00d0*/ 	.word	0xffffffff


	//   ....[15]....
        /*00d4*/ 	.word	0xffffffff


	//   ....[16]....
        /*00d8*/ 	.word	0xffffffff


	//   ....[17]....
        /*00dc*/ 	.word	0xffffffff


	//   ....[18]....
        /*00e0*/ 	.word	0xffffffff


	//   ....[19]....
        /*00e4*/ 	.word	0xffffffff


	//   ....[20]....
        /*00e8*/ 	.word	0xffffffff


	//----- nvinfo : EIATTR_COOP_GROUP_INSTR_OFFSETS
	.align		4
.L_32:
        /*00ec*/ 	.byte	0x04, 0x28
        /*00ee*/ 	.short	(.L_34 - .L_33)


	//   ....[0]....
.L_33:
        /*00f0*/ 	.word	0x00000060


	//   ....[1]....
        /*00f4*/ 	.word	0x00000150


	//   ....[2]....
        /*00f8*/ 	.word	0x00000280


	//   ....[3]....
        /*00fc*/ 	.word	0x00000420


	//   ....[4]....
        /*0100*/ 	.word	0x000005d0


	//   ....[5]....
        /*0104*/ 	.word	0x00003190


	//   ....[6]....
        /*0108*/ 	.word	0x000032c0


	//   ....[7]....
        /*010c*/ 	.word	0x000032d0


	//   ....[8]....
        /*0110*/ 	.word	0x00003310


	//   ....[9]....
        /*0114*/ 	.word	0x000065f0


	//   ....[10]....
        /*0118*/ 	.word	0x00006610


	//   ....[11]....
        /*011c*/ 	.word	0x00006640


	//   ....[12]....
        /*0120*/ 	.word	0x00006650


	//   ....[13]....
        /*0124*/ 	.word	0x0000ada0


	//   ....[14]....
        /*0128*/ 	.word	0x0000adb0


	//   ....[15]....
        /*012c*/ 	.word	0x0000ade0


	//   ....[16]....
        /*0130*/ 	.word	0x0000adf0


	//   ....[17]....
        /*0134*/ 	.word	0x0000db20


	//   ....[18]....
        /*0138*/ 	.word	0x0000db50


	//   ....[19]....
        /*013c*/ 	.word	0x0000dba0


	//   ....[20]....
        /*0140*/ 	.word	0x0000dbb0


	//----- nvinfo : EIATTR_SYSCALL_OFFSETS
	.align		4
.L_34:
        /*0144*/ 	.byte	0x04, 0x46
        /*0146*/ 	.short	(.L_36 - .L_35)


	//   ....[0]....
.L_35:
        /*0148*/ 	.word	0x0000eaf0


	//   ....[1]....
        /*014c*/ 	.word	0x0000ec10


	//----- nvinfo : EIATTR_MBARRIER_INSTR_OFFSETS
	.align		4
.L_36:
        /*0150*/ 	.byte	0x04, 0x39
        /*0152*/ 	.short	(.L_38 - .L_37)


	//   ....[0]....
.L_37:
        /*0154*/ 	.word	0x00000250
        /*0158*/ 	.word	0x000000ff
        /*015c*/ 	.word	0x00048040
        /*0160*/ 	.short	0x0100
        /*0162*/ 	.byte	0x08
	.zero		1


	//   ....[1]....
        /*0164*/ 	.word	0x00000260
        /*0168*/ 	.word	0x000000ff
        /*016c*/ 	.word	0x00048048
        /*0170*/ 	.short	0x0100
        /*0172*/ 	.byte	0x08
	.zero		1


	//   ....[2]....
        /*0174*/ 	.word	0x00000390
        /*0178*/ 	.word	0x000000ff
        /*017c*/ 	.word	0x00048000
        /*0180*/ 	.short	0x0100
        /*0182*/ 	.byte	0x08
	.zero		1


	//   ....[3]....
        /*0184*/ 	.word	0x000003a0
        /*0188*/ 	.word	0x000000ff
        /*018c*/ 	.word	0x00048020
        /*0190*/ 	.short	0x0100
        /*0192*/ 	.byte	0x08
	.zero		1


	//   ....[4]....
        /*0194*/ 	.word	0x000003b0
        /*0198*/ 	.word	0x000000ff
        /*019c*/ 	.word	0x00048008
        /*01a0*/ 	.short	0x0100
        /*01a2*/ 	.byte	0x08
	.zero		1


	//   ....[5]....
        /*01a4*/ 	.word	0x000003c0
        /*01a8*/ 	.word	0x000000ff
        /*01ac*/ 	.word	0x00048028
        /*01b0*/ 	.short	0x0100
        /*01b2*/ 	.byte	0x08
	.zero		1


	//   ....[6]....
        /*01b4*/ 	.word	0x000003d0
        /*01b8*/ 	.word	0x000000ff
        /*01bc*/ 	.word	0x00048010
        /*01c0*/ 	.short	0x0100
        /*01c2*/ 	.byte	0x08
	.zero		1


	//   ....[7]....
        /*01c4*/ 	.word	0x000003e0
        /*01c8*/ 	.word	0x000000ff
        /*01cc*/ 	.word	0x00048030
        /*01d0*/ 	.short	0x0100
        /*01d2*/ 	.byte	0x08
	.zero		1


	//   ....[8]....
        /*01d4*/ 	.word	0x000003f0
        /*01d8*/ 	.word	0x000000ff
        /*01dc*/ 	.word	0x00048018
        /*01e0*/ 	.short	0x0100
        /*01e2*/ 	.byte	0x08
	.zero		1


	//   ....[9]....
        /*01e4*/ 	.word	0x00000400
        /*01e8*/ 	.word	0x000000ff
        /*01ec*/ 	.word	0x00048038
        /*01f0*/ 	.short	0x0100
        /*01f2*/ 	.byte	0x08
	.zero		1


	//   ....[10]....
        /*01f4*/ 	.word	0x00000530
        /*01f8*/ 	.word	0x000000ff
        /*01fc*/ 	.word	0x00048050
        /*0200*/ 	.short	0x0100
        /*0202*/ 	.byte	0x08
	.zero		1


	//   ....[11]....
        /*0204*/ 	.word	0x00000540
        /*0208*/ 	.word	0x000000ff
        /*020c*/ 	.word	0x00048070
        /*0210*/ 	.short	0x0100
        /*0212*/ 	.byte	0x08
	.zero		1


	//   ....[12]....
        /*0214*/ 	.word	0x00000550
        /*0218*/ 	.word	0x000000ff
        /*021c*/ 	.word	0x00048058
        /*0220*/ 	.short	0x0100
        /*0222*/ 	.byte	0x08
	.zero		1


	//   ....[13]....
        /*0224*/ 	.word	0x00000560
        /*0228*/ 	.word	0x000000ff
        /*022c*/ 	.word	0x00048078
        /*0230*/ 	.short	0x0100
        /*0232*/ 	.byte	0x08
	.zero		1


	//   ....[14]....
        /*0234*/ 	.word	0x00000570
        /*0238*/ 	.word	0x000000ff
        /*023c*/ 	.word	0x00048060
        /*0240*/ 	.short	0x0100
        /*0242*/ 	.byte	0x08
	.zero		1


	//   ....[15]....
        /*0244*/ 	.word	0x00000580
        /*0248*/ 	.word	0x000000ff
        /*024c*/ 	.word	0x00048080
        /*0250*/ 	.short	0x0100
        /*0252*/ 	.byte	0x08
	.zero		1


	//   ....[16]....
        /*0254*/ 	.word	0x00000590
        /*0258*/ 	.word	0x000000ff
        /*025c*/ 	.word	0x00048068
        /*0260*/ 	.short	0x0100
        /*0262*/ 	.byte	0x08
	.zero		1


	//   ....[17]....
        /*0264*/ 	.word	0x000005a0
        /*0268*/ 	.word	0x000000ff
        /*026c*/ 	.word	0x00048088
        /*0270*/ 	.short	0x0100
        /*0272*/ 	.byte	0x08
	.zero		1


	//   ....[18]....
        /*0274*/ 	.word	0x000007b0
        /*0278*/ 	.word	0x00000004
        /*027c*/ 	.word	0x00048048
        /*0280*/ 	.short	0x010a
        /*0282*/ 	.byte	0x3f
	.zero		1


	//   ....[19]....
        /*0284*/ 	.word	0x00000b90
        /*0288*/ 	.word	0x00000006
        /*028c*/ 	.word	0x00048020
        /*0290*/ 	.short	0x010a
        /*0292*/ 	.byte	0x3f
	.zero		1


	//   ....[20]....
        /*0294*/ 	.word	0x00000ec0
        /*0298*/ 	.word	0x00000003
        /*029c*/ 	.word	0x00048020
        /*02a0*/ 	.short	0x010a
        /*02a2*/ 	.byte	0x3f
	.zero		1


	//   ....[21]....
        /*02a4*/ 	.word	0x00001240
        /*02a8*/ 	.word	0x00000005
        /*02ac*/ 	.word	0x00048020
        /*02b0*/ 	.short	0x010a
        /*02b2*/ 	.byte	0x3f
	.zero		1


	//   ....[22]....
        /*02b4*/ 	.word	0x000015d0
        /*02b8*/ 	.word	0x0000000a
        /*02bc*/ 	.word	0x00048020
        /*02c0*/ 	.short	0x010a
        /*02c2*/ 	.byte	0x3f
	.zero		1


	//   ....[23]....
        /*02c4*/ 	.word	0x000019a0
        /*02c8*/ 	.word	0x000000fc
        /*02cc*/ 	.word	0x00048040
        /*02d0*/ 	.short	0x010a
        /*02d2*/ 	.byte	0x3f
	.zero		1


	//   ....[24]....
        /*02d4*/ 	.word	0x00001a80
        /*02d8*/ 	.word	0x000000fc
        /*02dc*/ 	.word	0x00048000
        /*02e0*/ 	.short	0x010a
        /*02e2*/ 	.byte	0x3f
	.zero		1


	//   ....[25]....
        /*02e4*/ 	.word	0x00005180
        /*02e8*/ 	.word	0x000000fc
        /*02ec*/ 	.word	0x00048008
        /*02f0*/ 	.short	0x010a
        /*02f2*/ 	.byte	0x3f
	.zero		1


	//   ....[26]....
        /*02f4*/ 	.word	0x00005510
        /*02f8*/ 	.word	0x00000011
        /*02fc*/ 	.word	0x00000000
        /*0300*/ 	.short	0x0101
        /*0302*/ 	.byte	0x3f
	.zero		1


	//   ....[27]....
        /*0304*/ 	.word	0x000055d0
        /*0308*/ 	.word	0x00000010
        /*030c*/ 	.word	0x00048000
        /*0310*/ 	.short	0x010a
        /*0312*/ 	.byte	0x3f
	.zero		1


	//   ....[28]....
        /*0314*/ 	.word	0x00005e30
        /*0318*/ 	.word	0x0000000f
        /*031c*/ 	.word	0x00048020
        /*0320*/ 	.short	0x010a
        /*0322*/ 	.byte	0x3f
	.zero		1


	//   ....[29]....
        /*0324*/ 	.word	0x00006710
        /*0328*/ 	.word	0x00000015
        /*032c*/ 	.word	0x00000000
        /*0330*/ 	.short	0x0101
        /*0332*/ 	.byte	0x3f
	.zero		1


	//   ....[30]....
        /*0334*/ 	.word	0x00006fe0
        /*0338*/ 	.word	0x000000da
        /*033c*/ 	.word	0x00048000
        /*0340*/ 	.short	0x010a
        /*0342*/ 	.byte	0x3f
	.zero		1


	//   ....[31]....
        /*0344*/ 	.word	0x00008df0
        /*0348*/ 	.word	0x0000000a
        /*034c*/ 	.word	0x00000000
        /*0350*/ 	.short	0x0101
        /*0352*/ 	.byte	0x3f
	.zero		1


	//   ....[32]....
        /*0354*/ 	.word	0x00008e90
        /*0358*/ 	.word	0x00000011
        /*035c*/ 	.word	0x00048020
        /*0360*/ 	.short	0x010a
        /*0362*/ 	.byte	0x3f
	.zero		1


	//   ....[33]....
        /*0364*/ 	.word	0x00009290
        /*0368*/ 	.word	0x00000010
        /*036c*/ 	.word	0x00048000
        /*0370*/ 	.short	0x010a
        /*0372*/ 	.byte	0x3f
	.zero		1


	//   ....[34]....
        /*0374*/ 	.word	0x00009c00
        /*0378*/ 	.word	0x0000000f
        /*037c*/ 	.word	0x00048020
        /*0380*/ 	.short	0x010a
        /*0382*/ 	.byte	0x3f
	.zero		1


	//   ....[35]....
        /*0384*/ 	.word	0x0000af20
        /*0388*/ 	.word	0x00000014
        /*038c*/ 	.word	0x00000000
        /*0390*/ 	.short	0x0101
        /*0392*/ 	.byte	0x3f
	.zero		1


	//   ....[36]....
        /*0394*/ 	.word	0x0000b7e0
        /*0398*/ 	.word	0x00000013
        /*039c*/ 	.word	0x00048000
        /*03a0*/ 	.short	0x010a
        /*03a2*/ 	.byte	0x3f
	.zero		1


	//   ....[37]....
        /*03a4*/ 	.word	0x0000d630
        /*03a8*/ 	.word	0x00000007
        /*03ac*/ 	.word	0x00000000
        /*03b0*/ 	.short	0x0101
        /*03b2*/ 	.byte	0x3f
	.zero		1


	//   ....[38]....
        /*03b4*/ 	.word	0x0000d6b0
        /*03b8*/ 	.word	0x00000007
        /*03bc*/ 	.word	0x00048020
        /*03c0*/ 	.short	0x010a
        /*03c2*/ 	.byte	0x3f
	.zero		1


	//----- nvinfo : EIATTR_NUM_MBARRIERS
	.align		4
.L_38:
        /*03c4*/ 	.byte	0x03, 0x38
        /*03c6*/ 	.short	0x0012


	//----- nvinfo : EIATTR_EXIT_INSTR_OFFSETS
	.align		4
        /*03c8*/ 	.byte	0x04, 0x1c
        /*03ca*/ 	.short	(.L_40 - .L_39)


	//   ....[0]....
.L_39:
        /*03cc*/ 	.word	0x00010600


	//----- nvinfo : EIATTR_MAX_THREADS
	.align		4
.L_40:
        /*03d0*/ 	.byte	0x04, 0x05
        /*03d2*/ 	.short	(.L_42 - .L_41)
.L_41:
        /*03d4*/ 	.word	0x00000080
        /*03d8*/ 	.word	0x00000001
        /*03dc*/ 	.word	0x00000001


	//----- nvinfo : EIATTR_CRS_STACK_SIZE
	.align		4
.L_42:
        /*03e0*/ 	.byte	0x04, 0x1e
        /*03e2*/ 	.short	(.L_44 - .L_43)
.L_43:
        /*03e4*/ 	.word	0x00000000


	//----- nvinfo : EIATTR_CBANK_PARAM_SIZE
	.align		4
.L_44:
        /*03e8*/ 	.byte	0x03, 0x19
        /*03ea*/ 	.short	0x0870


	//----- nvinfo : EIATTR_PARAM_CBANK
	.align		4
        /*03ec*/ 	.byte	0x04, 0x0a
        /*03ee*/ 	.short	(.L_46 - .L_45)
	.align		4
.L_45:
        /*03f0*/ 	.word	index@(.nv.constant0._ZN7cutlass13device_kernelINS_4fmha6kernel13FmhaKernelTmaINS1_10collective15FmhaMainloopTmaINS_10bfloat16_tEfN4cute5tupleIJNS7_1CILi64EEENS9_ILi128EEENS9_ILi256EEEEEENS4_12CausalFusionEJEEENS4_15FmhaFwdEpilogueIS6_fNS8_IJSA_SC_SB_EEEEEJEEEEEvNT_6ParamsE)
        /*03f4*/ 	.short	0x0210
        /*03f6*/ 	.short	0x0870


	//----- nvinfo : EIATTR_SW_WAR
	.align		4
.L_46:
        /*03f8*/ 	.byte	0x04, 0x36
        /*03fa*/ 	.short	(.L_48 - .L_47)
.L_47:
        /*03fc*/ 	.word	0x00000008
.L_48:


//--------------------- .nv.callgraph             --------------------------
	.section	.nv.callgraph,"",@"SHT_CUDA_CALLGRAPH"
	.align	4
	.sectionentsize	8
	.align		4
        /*0000*/ 	.word	0x00000000
	.align		4
        /*0004*/ 	.word	0xffffffff
	.align		4
        /*0008*/ 	.word	index@(_ZN7cutlass13device_kernelINS_4fmha6kernel13FmhaKernelTmaINS1_10collective15FmhaMainloopTmaINS_10bfloat16_tEfN4cute5tupleIJNS7_1CILi64EEENS9_ILi128EEENS9_ILi256EEEEEENS4_12CausalFusionEJEEENS4_15FmhaFwdEpilogueIS6_fNS8_IJSA_SC_SB_EEEEEJEEEEEvNT_6ParamsE)
	.align		4
        /*000c*/ 	.word	index@(__assertfail)
	.align		4
        /*0010*/ 	.word	0x00000000
	.align		4
        /*0014*/ 	.word	0xfffffffe
	.align		4
        /*0018*/ 	.word	0x00000000
	.align		4
        /*001c*/ 	.word	0xfffffffd
	.align		4
        /*0020*/ 	.word	0x00000000
	.align		4
        /*0024*/ 	.word	0xfffffffc


//--------------------- .nv.constant4             --------------------------
	.section	.nv.constant4,"a",@progbits
	.align	8
	.align		8
.nv.constant4:
        /*0000*/ 	.dword	__assertfail
	.align		8
        /*0008*/ 	.dword	__unnamed_1
	.align		8
        /*0010*/ 	.dword	__unnamed_2
	.align		8
        /*0018*/ 	.dword	_ZN39_INTERNAL_5e0c50cb_4_k_cu_3efffdd9_29614cuda3std3__45__cpo5beginE
	.align		8
        /*0020*/ 	.dword	_ZN39_INTERNAL_5e0c50cb_4_k_cu_3efffdd9_29614cuda3std3__45__cpo3endE
	.align		8
        /*0028*/ 	.dword	_ZN39_INTERNAL_5e0c50cb_4_k_cu_3efffdd9_29614cuda3std3__45__cpo6cbeginE
	.align		8
        /*0030*/ 	.dword	_ZN39_INTERNAL_5e0c50cb_4_k_cu_3efffdd9_29614cuda3std3__45__cpo4cendE
	.align		8
        /*0038*/ 	.dword	_ZN39_INTERNAL_5e0c50cb_4_k_cu_3efffdd9_29614cuda3std3__441_GLOBAL__N__5e0c50cb_4_k_cu_3efffdd9_29616ignoreE
	.align		8
        /*0040*/ 	.dword	_ZN39_INTERNAL_5e0c50cb_4_k_cu_3efffdd9_29614cuda3std3__419piecewise_constructE
	.align		8
        /*0048*/ 	.dword	_ZN39_INTERNAL_5e0c50cb_4_k_cu_3efffdd9_29614cuda3std3__48in_placeE
	.align		8
        /*0050*/ 	.dword	_ZN39_INTERNAL_5e0c50cb_4_k_cu_3efffdd9_29614cuda3std6ranges3__45__cpo4swapE
	.align		8
        /*0058*/ 	.dword	_ZN39_INTERNAL_5e0c50cb_4_k_cu_3efffdd9_29614cuda3std6ranges3__45__cpo9iter_moveE
	.align		8
        /*0060*/ 	.dword	_ZN39_INTERNAL_5e0c50cb_4_k_cu_3efffdd9_29614cute7productE
	.align		8
        /*0068*/ 	.dword	_ZN39_INTERNAL_5e0c50cb_4_k_cu_3efffdd9_29614cute1_E
	.align		8
        /*0070*/ 	.dword	$str$23
	.align		8
        /*0078*/ 	.dword	$str$24


//--------------------- .text._ZN7cutlass13device_kernelINS_4fmha6kernel13FmhaKernelTmaINS1_10collective15FmhaMainloopTmaINS_10bfloat16_tEfN4cute5tupleIJNS7_1CILi64EEENS9_ILi128EEENS9_ILi256EEEEEENS4_12CausalFusionEJEEENS4_15FmhaFwdEpilogueIS6_fNS8_IJSA_SC_SB_EEEEEJEEEEEvNT_6ParamsE --------------------------
	.section	.text._ZN7cutlass13device_kernelINS_4fmha6kernel13FmhaKernelTmaINS1_10collective15FmhaMainloopTmaINS_10bfloat16_tEfN4cute5tupleIJNS7_1CILi64EEENS9_ILi128EEENS9_ILi256EEEEEENS4_12CausalFusionEJEEENS4_15FmhaFwdEpilogueIS6_fNS8_IJSA_SC_SB_EEEEEJEEEEEvNT_6ParamsE,"ax",@progbits
	.align	128
.text._ZN7cutlass13device_kernelINS_4fmha6kernel13FmhaKernelTmaINS1_10collective15FmhaMainloopTmaINS_10bfloat16_tEfN4cute5tupleIJNS7_1CILi64EEENS9_ILi128EEENS9_ILi256EEEEEENS4_12CausalFusionEJEEENS4_15FmhaFwdEpilogueIS6_fNS8_IJSA_SC_SB_EEEEEJEEEEEvNT_6ParamsE:
        .type           _ZN7cutlass13device_kernelINS_4fmha6kernel13FmhaKernelTmaINS1_10collective15FmhaMainloopTmaINS_10bfloat16_tEfN4cute5tupleIJNS7_1CILi64EEENS9_ILi128EEENS9_ILi256EEEEEENS4_12CausalFusionEJEEENS4_15FmhaFwdEpilogueIS6_fNS8_IJSA_SC_SB_EEEEEJEEEEEvNT_6ParamsE,@function
        .size           _ZN7cutlass13device_kernelINS_4fmha6kernel13FmhaKernelTmaINS1_10collective15FmhaMainloopTmaINS_10bfloat16_tEfN4cute5tupleIJNS7_1CILi64EEENS9_ILi128EEENS9_ILi256EEEEEENS4_12CausalFusionEJEEENS4_15FmhaFwdEpilogueIS6_fNS8_IJSA_SC_SB_EEEEEJEEEEEvNT_6ParamsE,(.L_x_90 - _ZN7cutlass13device_kernelINS_4fmha6kernel13FmhaKernelTmaINS1_10collective15FmhaMainloopTmaINS_10bfloat16_tEfN4cute5tupleIJNS7_1CILi64EEENS9_ILi128EEENS9_ILi256EEEEEENS4_12CausalFusionEJEEENS4_15FmhaFwdEpilogueIS6_fNS8_IJSA_SC_SB_EEEEEJEEEEEvNT_6ParamsE)
        .other          _ZN7cutlass13device_kernelINS_4fmha6kernel13FmhaKernelTmaINS1_10collective15FmhaMainloopTmaINS_10bfloat16_tEfN4cute5tupleIJNS7_1CILi64EEENS9_ILi128EEENS9_ILi256EEEEEENS4_12CausalFusionEJEEENS4_15FmhaFwdEpilogueIS6_fNS8_IJSA_SC_SB_EEEEEJEEEEEvNT_6ParamsE,@"STO_CUDA_ENTRY STV_DEFAULT"
_ZN7cutlass13device_kernelINS_4fmha6kernel13FmhaKernelTmaINS1_10collective15FmhaMainloopTmaINS_10bfloat16_tEfN4cute5tupleIJNS7_1CILi64EEENS9_ILi128EEENS9_ILi256EEEEEENS4_12CausalFusionEJEEENS4_15FmhaFwdEpilogueIS6_fNS8_IJSA_SC_SB_EEEEEJEEEEEvNT_6ParamsE:
[----:B------:R-:W1:Y:S01]  /*0000*/  LDC R1, c[0x0][0x28] ;  /* 0x00000a00ff017b82 */ /* 0x000e620000000800 */
[----:B------:R-:W2:Y:S01]  /*0010*/  S2R R4, SR_TID.X ;  /* 0x0000000000047919 */ /* 0x000ea20000002100 */
[----:B------:R-:W-:Y:S01]  /*0020*/  ELECT P0, URZ, PT ;  /* 0x00000000003f782f */ /* 0x000fe20003800000 */
[----:B------:R-:W-:Y:S01]  /*0030*/  BSSY B0, `(.L_x_0) ;  /* 0x0000011000007945 */ /* 0x000fe20003800000 */
[----:B-1----:R-:W-:Y:S02]  /*0040*/  IADD3 R1, R1, -0x20, RZ ;  /* 0xffffffe001017810 */ /* 0x002fe40007ffe0ff */
[----:B--2---:R-:W-:-:S05]  /*0050*/  SHF.R.U32.HI R245, RZ, 0x5, R4 ;  /* 0x00000005fff57819 */ /* 0x004fca0000011604 */
[----:B------:R-:W1:Y:S02]  /*0060*/  SHFL.IDX PT, R0, R245, RZ, 0x1f ;  /* 0x00001ffff5007589 */ /* 0x000e6400000e0000 */
[----:B-1----:R-:W-:-:S13]  /*0070*/  ISETP.NE.OR P0, PT, R0, RZ, !P0 ;  /* 0x000000ff0000720c */ /* 0x002fda0004705670 */
[----:B------:R-:W-:Y:S05]  /*0080*/  @P0 BRA `(.L_x_1) ;  /* 0x00000000002c0947 */ /* 0x000fea0003800000 */
[----:B------:R-:W-:Y:S02]  /*0090*/  ULDC.64 UR4, c[0x0][0x198] ;  /* 0x0000660000047ab9 */ /* 0x000fe40000000a00 */
[----:B------:R-:W-:Y:S02]  /*00a0*/  UIADD3 UR6, UP0, UR4, 0xf0, URZ ;  /* 0x000000f004067890 */ /* 0x000fe4000ff1e03f */
[----:B------:R-:W-:Y:S02]  /*00b0*/  UIADD3 UR8, UP1, UR4, 0x1f0, URZ ;  /* 0x000001f004087890 */ /* 0x000fe4000ff3e03f */
[----:B------:R-:W-:Y:S02]  /*00c0*/  UIADD3 UR4, UP2, UR4, 0x2f0, URZ ;  /* 0x000002f004047890 */ /* 0x000fe4000ff5e03f */
[----:B------:R-:W-:Y:S02]  /*00d0*/  UIADD3.X UR7, URZ, UR5, URZ, UP0, !UPT ;  /* 0x000000053f077290 */ /* 0x000fe400087fe43f */
[----:B------:R-:W-:-:S02]  /*00e0*/  UIADD3.X UR9, URZ, UR5, URZ, UP1, !UPT ;  /* 0x000000053f097290 */ /* 0x000fc40008ffe43f */
[----:B------:R-:W-:-:S05]  /*00f0*/  UIADD3.X UR5, URZ, UR5, URZ, UP2, !UPT ;  /* 0x000000053f057290 */ /* 0x000fca00097fe43f */
[----:B------:R1:W-:Y:S02]  /*0100*/  UTMACCTL.PF [UR6] ;  /* 0x00000000060079b9 */ /* 0x0003e40008040000 */
[----:B------:R1:W-:Y:S02]  /*0110*/  UTMACCTL.PF [UR8] ;  /* 0x00000000080079b9 */ /* 0x0003e40008040000 */
[----:B------:R1:W-:Y:S02]  /*0120*/  UTMACCTL.PF [UR4] ;  /* 0x00000000040079b9 */ /* 0x0003e40008040000 */
[----:B-1----:R-:W-:Y:S01]  /*0130*/  NOP ;  /* 0x0000000000007918 */ /* 0x002fe20000000000 */
.L_x_1:
[----:B------:R-:W-:Y:S05]  /*0140*/  BSYNC B0 ;  /* 0x0000000000007941 */ /* 0x000fea0003800000 */
.L_x_0:
[----:B------:R-:W1:Y:S02]  /*0150*/  SHFL.IDX PT, R0, R245, RZ, 0x1f ;  /* 0x00001ffff5007589 */ /* 0x000e6400000e0000 */
[----:B-1----:R-:W-:-:S13]  /*0160*/  ISETP.NE.AND P0, PT, R0, RZ, PT ;  /* 0x000000ff0000720c */ /* 0x002fda0003f05270 */
[----:B------:R-:W-:Y:S05]  /*0170*/  @P0 BRA `(.L_x_2) ;  /* 0x0000000000400947 */ /* 0x000fea0003800000 */
[----:B------:R-:W1:Y:S01]  /*0180*/  S2UR UR8, SR_CgaCtaId ;  /* 0x00000000000879c3 */ /* 0x000e620000008800 */
[----:B------:R-:W-:Y:S01]  /*0190*/  UMOV UR4, 0x400 ;  /* 0x0000040000047882 */ /* 0x000fe20000000000 */
[----:B------:R-:W-:Y:S01]  /*01a0*/  UMOV UR5, 0x1 ;  /* 0x0000000100057882 */ /* 0x000fe20000000000 */
[----:B------:R-:W-:Y:S01]  /*01b0*/  UMOV UR6, 0x80 ;  /* 0x0000008000067882 */ /* 0x000fe20000000000 */
[----:B------:R-:W-:Y:S01]  /*01c0*/  ELECT P0, URZ, PT ;  /* 0x00000000003f782f */ /* 0x000fe20003800000 */
[----:B------:R-:W-:-:S04]  /*01d0*/  UIADD3 UR6, -UR6, 0x100000, URZ ;  /* 0x0010000006067890 */ /* 0x000fc8000fffe13f */
[----:B------:R-:W-:Y:S02]  /*01e0*/  USHF.L.U32 UR7, UR6, 0xb, URZ ;  /* 0x0000000b06077899 */ /* 0x000fe4000800063f */
[----:B------:R-:W-:Y:S02]  /*01f0*/  USHF.L.U32 UR6, UR6, 0x1, URZ ;  /* 0x0000000106067899 */ /* 0x000fe4000800063f */
[----:B-1----:R-:W-:Y:S02]  /*0200*/  ULEA UR8, UR8, UR4, 0x18 ;  /* 0x0000000408087291 */ /* 0x002fe4000f8ec03f */
[----:B------:R-:W-:-:S04]  /*0210*/  UIADD3 UR4, -UR5, 0x100000, URZ ;  /* 0x0010000005047890 */ /* 0x000fc8000fffe13f */
[----:B------:R-:W-:Y:S02]  /*0220*/  USHF.L.U32 UR5, UR4, 0xb, URZ ;  /* 0x0000000b04057899 */ /* 0x000fe4000800063f */
[----:B------:R-:W-:Y:S01]  /*0230*/  USHF.L.U32 UR4, UR4, 0x1, URZ ;  /* 0x0000000104047899 */ /* 0x000fe2000800063f */
[----:B------:R-:W1:Y:S11]  /*0240*/  FENCE.VIEW.ASYNC.S ;  /* 0x00000000000073c6 */ /* 0x000e760000000000 */
[----:B-1----:R1:W2:Y:S01]  /*0250*/  SYNCS.EXCH.64 URZ, [UR8+0x48040], UR4 ;  /* 0x04804004083f75b2 */ /* 0x0022a20008000100 */
[----:B------:R1:W3:Y:S01]  /*0260*/  SYNCS.EXCH.64 URZ, [UR8+0x48048], UR6 ;  /* 0x04804806083f75b2 */ /* 0x0002e20008000100 */
[----:B------:R-:W-:Y:S01]  /*0270*/  NOP ;  /* 0x0000000000007918 */ /* 0x000fe20000000000 */
.L_x_2:
[----:B------:R-:W4:Y:S01]  /*0280*/  SHFL.IDX PT, R0, R245, RZ, 0x1f ;  /* 0x00001ffff5007589 */ /* 0x000f2200000e0000 */
[----:B------:R-:W-:Y:S01]  /*0290*/  NOP ;  /* 0x0000000000007918 */ /* 0x000fe20000000000 */
[----:B----4-:R-:W-:-:S13]  /*02a0*/  ISETP.NE.AND P0, PT, R0, RZ, PT ;  /* 0x000000ff0000720c */ /* 0x010fda0003f05270 */
[----:B------:R-:W-:Y:S05]  /*02b0*/  @P0 BRA `(.L_x_3) ;  /* 0x0000000000580947 */ /* 0x000fea0003800000 */
[----:B-1----:R-:W1:Y:S01]  /*02c0*/  S2UR UR5, SR_CgaCtaId ;  /* 0x00000000000579c3 */ /* 0x002e620000008800 */
[----:B------:R-:W-:Y:S01]  /*02d0*/  UMOV UR4, 0x400 ;  /* 0x0000040000047882 */ /* 0x000fe20000000000 */
[----:B------:R-:W-:Y:S01]  /*02e0*/  UMOV UR6, 0x1 ;  /* 0x0000000100067882 */ /* 0x000fe20000000000 */
[----:B------:R-:W-:Y:S01]  /*02f0*/  UMOV UR7, 0x80 ;  /* 0x0000008000077882 */ /* 0x000fe20000000000 */
[----:B------:R-:W-:Y:S01]  /*0300*/  ELECT P0, URZ, PT ;  /* 0x00000000003f782f */ /* 0x000fe20003800000 */
[----:B-1----:R-:W-:Y:S02]  /*0310*/  ULEA UR8, UR5, UR4, 0x18 ;  /* 0x0000000405087291 */ /* 0x002fe4000f8ec03f */
[----:B------:R-:W-:-:S04]  /*0320*/  UIADD3 UR4, -UR6, 0x100000, URZ ;  /* 0x0010000006047890 */ /* 0x000fc8000fffe13f */
[----:B------:R-:W-:Y:S02]  /*0330*/  USHF.L.U32 UR5, UR4, 0xb, URZ ;  /* 0x0000000b04057899 */ /* 0x000fe4000800063f */
[----:B------:R-:W-:Y:S02]  /*0340*/  USHF.L.U32 UR4, UR4, 0x1, URZ ;  /* 0x0000000104047899 */ /* 0x000fe4000800063f */
[----:B------:R-:W-:-:S04]  /*0350*/  UIADD3 UR6, -UR7, 0x100000, URZ ;  /* 0x0010000007067890 */ /* 0x000fc8000fffe13f */
[----:B------:R-:W-:Y:S02]  /*0360*/  USHF.L.U32 UR7, UR6, 0xb, URZ ;  /* 0x0000000b06077899 */ /* 0x000fe4000800063f */
[----:B------:R-:W-:Y:S01]  /*0370*/  USHF.L.U32 UR6, UR6, 0x1, URZ ;  /* 0x0000000106067899 */ /* 0x000fe2000800063f */
[----:B------:R-:W1:Y:S03]  /*0380*/  FENCE.VIEW.ASYNC.S ;  /* 0x00000000000073c6 */ /* 0x000e660000000000 */
[----:B-1----:R4:W1:Y:S08]  /*0390*/  SYNCS.EXCH.64 URZ, [UR8+0x48000], UR4 ;  /* 0x04800004083f75b2 */ /* 0x0028700008000100 */
[----:B------:R4:W1:Y:S01]  /*03a0*/  SYNCS.EXCH.64 URZ, [UR8+0x48020], UR6 ;  /* 0x04802006083f75b2 */ /* 0x0008620008000100 */
[----:B------:R4:W1:Y:S01]  /*03b0*/  SYNCS.EXCH.64 URZ, [UR8+0x48008], UR4 ;  /* 0x04800804083f75b2 */ /* 0x0008620008000100 */
[----:B------:R4:W1:Y:S01]  /*03c0*/  SYNCS.EXCH.64 URZ, [UR8+0x48028], UR6 ;  /* 0x04802806083f75b2 */ /* 0x0008620008000100 */
[----:B------:R4:W1:Y:S01]  /*03d0*/  SYNCS.EXCH.64 URZ, [UR8+0x48010], UR4 ;  /* 0x04801004083f75b2 */ /* 0x0008620008000100 */
[----:B------:R4:W1:Y:S01]  /*03e0*/  SYNCS.EXCH.64 URZ, [UR8+0x48030], UR6 ;  /* 0x04803006083f75b2 */ /* 0x0008620008000100 */
[----:B------:R4:W1:Y:S01]  /*03f0*/  SYNCS.EXCH.64 URZ, [UR8+0x48018], UR4 ;  /* 0x04801804083f75b2 */ /* 0x0008620008000100 */
[----:B------:R4:W1:Y:S02]  /*0400*/  SYNCS.EXCH.64 URZ, [UR8+0x48038], UR6 ;  /* 0x04803806083f75b2 */ /* 0x0008640008000100 */
[----:B----4-:R-:W-:Y:S01]  /*0410*/  NOP ;  /* 0x0000000000007918 */ /* 0x010fe20000000000 */
.L_x_3:
        /* <DEDUP_REMOVED lines=26> */
.L_x_4:
[----:B------:R-:W4:Y:S01]  /*05c0*/  S2UR UR43, SR_CTAID.X ;  /* 0x00000000002b79c3 */ /* 0x000f220000002500 */
[----:B------:R-:W5:Y:S01]  /*05d0*/  SHFL.IDX PT, R245, R245, RZ, 0x1f ;  /* 0x00001ffff5f57589 */ /* 0x000f6200000e0000 */
[----:B-1----:R-:W-:Y:S01]  /*05e0*/  ULDC UR4, c[0x0][0x28c] ;  /* 0x0000a30000047ab9 */ /* 0x002fe20000000800 */
[----:B------:R-:W-:Y:S02]  /*05f0*/  ELECT P0, URZ, PT ;  /* 0x00000000003f782f */ /* 0x000fe40003800000 */
[----:B------:R-:W-:Y:S01]  /*0600*/  SHF.R.S32.HI R0, RZ, 0x1f, R4 ;  /* 0x0000001fff007819 */ /* 0x000fe20000011404 */
[----:B------:R-:W-:Y:S01]  /*0610*/  UIADD3 UR4, UR4, 0x7f, URZ ;  /* 0x0000007f04047890 */ /* 0x000fe2000fffe03f */
[----:B------:R-:W-:Y:S01]  /*0620*/  NOP ;  /* 0x0000000000007918 */ /* 0x000fe20000000000 */
[----:B------:R-:W-:Y:S01]  /*0630*/  BSSY B0, `(.L_x_5) ;  /* 0x0000042000007945 */ /* 0x000fe20003800000 */
[----:B------:R-:W-:Y:S01]  /*0640*/  LEA.HI R2, R0, R4, RZ, 0x7 ;  /* 0x0000000400027211 */ /* 0x000fe200078f38ff */
[----:B------:R-:W-:Y:S01]  /*0650*/  USHF.R.S32.HI UR5, URZ, 0x1f, UR4 ;  /* 0x0000001f3f057899 */ /* 0x000fe20008011404 */
[----:B------:R-:W1:Y:S01]  /*0660*/  S2UR UR36, SR_CTAID.Y ;  /* 0x00000000002479c3 */ /* 0x000e620000002600 */
[----:B------:R-:W-:-:S02]  /*0670*/  MOV R8, RZ ;  /* 0x000000ff00087202 */ /* 0x000fc40000000f00 */
[----:B------:R-:W-:Y:S01]  /*0680*/  ULEA.HI UR5, UR5, UR4, URZ, 0x7 ;  /* 0x0000000405057291 */ /* 0x000fe2000f8f383f */
[----:B------:R-:W-:-:S03]  /*0690*/  LOP3.LUT R2, R2, 0xffffff80, RZ, 0xc0, !PT ;  /* 0xffffff8002027812 */ /* 0x000fc600078ec0ff */
[----:B------:R-:W-:Y:S01]  /*06a0*/  USHF.R.S32.HI UR5, URZ, 0x7, UR5 ;  /* 0x000000073f057899 */ /* 0x000fe20008011405 */
[----:B------:R-:W1:Y:S01]  /*06b0*/  S2UR UR37, SR_CTAID.Z ;  /* 0x00000000002579c3 */ /* 0x000e620000002700 */
[----:B------:R-:W-:Y:S01]  /*06c0*/  IMAD.IADD R11, R4, 0x1, -R2 ;  /* 0x00000001040b7824 */ /* 0x000fe200078e0a02 */
[----:B----4-:R-:W-:-:S06]  /*06d0*/  USHF.L.U32 UR43, UR43, 0x6, URZ ;  /* 0x000000062b2b7899 */ /* 0x010fcc000800063f */
[----:B--23--:R-:W-:Y:S01]  /*06e0*/  BAR.SYNC.DEFER_BLOCKING 0x0 ;  /* 0x0000000000007b1d */ /* 0x00cfe20000010000 */
[----:B-----5:R-:W-:Y:S02]  /*06f0*/  ISETP.EQ.AND P1, PT, R245, RZ, P0 ;  /* 0x000000fff500720c */ /* 0x020fe40000722270 */
[----:B------:R-:W-:-:S04]  /*0700*/  MOV R3, UR43 ;  /* 0x0000002b00037c02 */ /* 0x000fc80008000f00 */
[----:B------:R-:W-:-:S04]  /*0710*/  IADD3 R0, R3, 0xbf, RZ ;  /* 0x000000bf03007810 */ /* 0x000fc80007ffe0ff */
[----:B------:R-:W-:-:S04]  /*0720*/  SHF.R.U32.HI R0, RZ, 0x7, R0 ;  /* 0x00000007ff007819 */ /* 0x000fc80000011600 */
[----:B------:R-:W-:Y:S01]  /*0730*/  VIMNMX R2, R0, UR5, PT ;  /* 0x0000000500027c48 */ /* 0x000fe2000bfe0100 */
[----:B-1----:R-:W-:Y:S06]  /*0740*/  @!P1 BRA `(.L_x_6) ;  /* 0x0000000000c09947 */ /* 0x002fec0003800000 */
[----:B------:R-:W1:Y:S01]  /*0750*/  S2R R4, SR_CgaCtaId ;  /* 0x0000000000047919 */ /* 0x000e620000008800 */
[----:B------:R-:W-:Y:S02]  /*0760*/  MOV R3, 0x400 ;  /* 0x0000040000037802 */ /* 0x000fe40000000f00 */
[----:B------:R-:W-:Y:S02]  /*0770*/  MOV R5, 0x1 ;  /* 0x0000000100057802 */ /* 0x000fe40000000f00 */
[----:B------:R-:W-:Y:S02]  /*0780*/  ISETP.NE.AND P3, PT, R11, RZ, PT ;  /* 0x000000ff0b00720c */ /* 0x000fe40003f65270 */
[----:B-1----:R-:W-:Y:S02]  /*0790*/  LEA R4, R4, R3, 0x18 ;  /* 0x0000000304047211 */ /* 0x002fe400078ec0ff */
[----:B------:R-:W-:-:S09]  /*07a0*/  SHF.L.U32 R3, R5, 0x1f, RZ ;  /* 0x0000001f05037819 */ /* 0x000fd200000006ff */
.L_x_7:
[----:B-1----:R1:W2:Y:S02]  /*07b0*/  SYNCS.PHASECHK.TRANS64.TRYWAIT P2, [R4+URZ+0x48048], R3 ;  /* 0x04804803040075a7 */ /* 0x0022a4000804017f */
[----:B--2---:R-:W-:Y:S05]  /*07c0*/  @!P2 NANOSLEEP.SYNCS 0x989680 ;  /* 0x009896800000a95d */ /* 0x004fea0003900000 */
[----:B------:R-:W2:Y:S02]  /*07d0*/  @!P2 SYNCS.PHASECHK.TRANS64 P2, [R4+URZ+0x48048], R3 ;  /* 0x048048030400a5a7 */ /* 0x000ea4000804007f */
[----:B--2---:R-:W-:Y:S05]  /*07e0*/  @!P2 BRA `(.L_x_7) ;  /* 0xfffffffc00f0a947 */ /* 0x004fea000383ffff */
[----:B------:R-:W-:Y:S05]  /*07f0*/  @P3 BRA `(.L_x_8) ;  /* 0x0000000000183947 */ /* 0x000fea0003800000 */
[----:B------:R-:W2:Y:S01]  /*0800*/  S2R R5, SR_TID.X ;  /* 0x0000000000057919 */ /* 0x000ea20000002100 */
[----:B-1----:R-:W-:-:S04]  /*0810*/  MOV R3, 0x8000 ;  /* 0x0000800000037802 */ /* 0x002fc80000000f00 */
[----:B------:R3:W-:Y:S01]  /*0820*/  SYNCS.ARRIVE.TRANS64 RZ, [R4+URZ+0x48040], R3 ;  /* 0x0480400304ff79a7 */ /* 0x0007e2000800003f */
[----:B--2---:R-:W-:-:S13]  /*0830*/  LOP3.LUT P2, RZ, R5, 0x1f, RZ, 0xc0, !PT ;  /* 0x0000001f05ff7812 */ /* 0x004fda000784c0ff */
[----:B---3--:R-:W-:Y:S05]  /*0840*/  @!P2 BRA `(.L_x_8) ;  /* 0x000000000004a947 */ /* 0x008fea0003800000 */
[----:B------:R-:W-:Y:S01]  /*0850*/  BPT.TRAP 0x1 ;  /* 0x000000040000795c */ /* 0x000fe20000300000 */
.L_x_8:
[----:B------:R-:W-:Y:S01]  /*0860*/  R2UR UR40, R4 ;  /* 0x00000000042872ca */ /* 0x000fe200000e0000 */
[----:B------:R-:W-:Y:S01]  /*0870*/  ULDC.64 UR4, c[0x0][0x198] ;  /* 0x0000660000047ab9 */ /* 0x000fe20000000a00 */
[----:B------:R-:W-:Y:S01]  /*0880*/  UMOV UR6, 0x0 ;  /* 0x0000000000067882 */ /* 0x000fe20000000000 */
[----:B------:R-:W-:Y:S01]  /*0890*/  UIADD3 UR4, UP0, UR4, 0xf0, URZ ;  /* 0x000000f004047890 */ /* 0x000fe2000ff1e03f */
[----:B------:R-:W-:Y:S01]  /*08a0*/  UMOV UR7, 0x10000000 ;  /* 0x1000000000077882 */ /* 0x000fe20000000000 */
[----:B------:R-:W-:Y:S02]  /*08b0*/  UMOV UR42, URZ ;  /* 0x0000003f002a7c82 */ /* 0x000fe40008000000 */
[----:B------:R-:W-:Y:S01]  /*08c0*/  UIADD3.X UR5, URZ, UR5, URZ, UP0, !UPT ;  /* 0x000000053f057290 */ /* 0x000fe200087fe43f */
[----:B------:R-:W-:Y:S01]  /*08d0*/  UMOV UR44, UR36 ;  /* 0x00000024002c7c82 */ /* 0x000fe20008000000 */
[----:B------:R-:W-:Y:S01]  /*08e0*/  UMOV UR45, UR37 ;  /* 0x00000025002d7c82 */ /* 0x000fe20008000000 */
[----:B------:R-:W-:Y:S01]  /*08f0*/  UMOV UR18, 0x40 ;  /* 0x0000004000127882 */ /* 0x000fe20000000000 */
[----:B------:R-:W-:-:S02]  /*0900*/  UMOV UR19, UR43 ;  /* 0x0000002b00137c82 */ /* 0x000fc40008000000 */
[----:B------:R-:W-:Y:S02]  /*0910*/  UIADD3 UR41, UR40, 0x48040, URZ ;  /* 0x0004804028297890 */ /* 0x000fe4000fffe03f */
[----:B------:R-:W-:Y:S02]  /*0920*/  UIADD3 UR16, UR40, 0x2000, URZ ;  /* 0x0000200028107890 */ /* 0x000fe4000fffe03f */
[----:B------:R-:W-:Y:S02]  /*0930*/  UIADD3 UR8, UR40, 0x4000, URZ ;  /* 0x0000400028087890 */ /* 0x000fe4000fffe03f */
[----:B------:R-:W-:Y:S01]  /*0940*/  UIADD3 UR32, UR40, 0x6000, URZ ;  /* 0x0000600028207890 */ /* 0x000fe2000fffe03f */
[----:B------:R-:W-:Y:S01]  /*0950*/  UMOV UR20, UR36 ;  /* 0x0000002400147c82 */ /* 0x000fe20008000000 */
[----:B------:R-:W-:Y:S01]  /*0960*/  UMOV UR21, UR37 ;  /* 0x0000002500157c82 */ /* 0x000fe20008000000 */
[----:B------:R-:W-:Y:S01]  /*0970*/  UMOV UR17, UR41 ;  /* 0x0000002900117c82 */ /* 0x000fe20008000000 */
[----:B------:R-:W-:Y:S01]  /*0980*/  UMOV UR10, 0x80 ;  /* 0x00000080000a7882 */ /* 0x000fe20000000000 */
[----:B------:R-:W-:Y:S01]  /*0990*/  UMOV UR11, UR43 ;  /* 0x0000002b000b7c82 */ /* 0x000fe20008000000 */
[----:B------:R-:W-:Y:S01]  /*09a0*/  UMOV UR12, UR36 ;  /* 0x00000024000c7c82 */ /* 0x000fe20008000000 */
[----:B------:R2:W-:Y:S01]  /*09b0*/  UTMALDG.4D [UR40], [UR4], desc[UR6] ;  /* 0x00000628040075b4 */ /* 0x0005e20008019000 */
[----:B------:R-:W-:Y:S01]  /*09c0*/  UMOV UR13, UR37 ;  /* 0x00000025000d7c82 */ /* 0x000fe20008000000 */
[----:B------:R-:W-:Y:S01]  /*09d0*/  UMOV UR9, UR41 ;  /* 0x0000002900097c82 */ /* 0x000fe20008000000 */
[----:B------:R-:W-:Y:S01]  /*09e0*/  UMOV UR34, 0xc0 ;  /* 0x000000c000227882 */ /* 0x000fe20000000000 */
[----:B------:R-:W-:Y:S01]  /*09f0*/  UMOV UR35, UR43 ;  /* 0x0000002b00237c82 */ /* 0x000fe20008000000 */
[----:B------:R-:W-:Y:S01]  /*0a00*/  UMOV UR33, UR41 ;  /* 0x0000002900217c82 */ /* 0x000fe20008000000 */
[----:B------:R2:W-:Y:S01]  /*0a10*/  UTMALDG.4D [UR16], [UR4], desc[UR6] ;  /* 0x00000610040075b4 */ /* 0x0005e20008019000 */
[----:B------:R2:W-:Y:S01]  /*0a20*/  UTMALDG.4D [UR8], [UR4], desc[UR6] ;  /* 0x00000608040075b4 */ /* 0x0005e20008019000 */
[----:B------:R2:W-:Y:S02]  /*0a30*/  UTMALDG.4D [UR32], [UR4], desc[UR6] ;  /* 0x00000620040075b4 */ /* 0x0005e40008019000 */
[----:B--2---:R-:W-:Y:S01]  /*0a40*/  NOP ;  /* 0x0000000000007918 */ /* 0x004fe20000000000 */
.L_x_6:
[----:B------:R-:W-:Y:S05]  /*0a50*/  BSYNC B0 ;  /* 0x0000000000007941 */ /* 0x000fea0003800000 */
.L_x_5:
[----:B------:R-:W-:Y:S01]  /*0a60*/  BSSY B0, `(.L_x_9) ;  /* 0x00000ee000007945 */ /* 0x000fe20003800000 */
[----:B------:R-:W-:Y:S01]  /*0a70*/  SHF.L.U32 R5, R2, 0x1, RZ ;  /* 0x0000000102057819 */ /* 0x000fe200000006ff */
[----:B------:R-:W-:Y:S01]  /*0a80*/  IMAD.MOV.U32 R6, RZ, RZ, 0x1 ;  /* 0x00000001ff067424 */ /* 0x000fe200078e00ff */
[----:B------:R-:W-:Y:S02]  /*0a90*/  MOV R9, 0x1 ;  /* 0x0000000100097802 */ /* 0x000fe40000000f00 */
[----:B-1----:R-:W-:Y:S01]  /*0aa0*/  MOV R4, RZ ;  /* 0x000000ff00047202 */ /* 0x002fe20000000f00 */
[----:B------:R-:W-:Y:S06]  /*0ab0*/  @!P1 BRA `(.L_x_10) ;  /* 0x0000000c00a09947 */ /* 0x000fec0003800000 */
[----:B------:R-:W1:Y:S01]  /*0ac0*/  S2R R3, SR_TID.X ;  /* 0x0000000000037919 */ /* 0x000e620000002100 */
[----:B------:R-:W-:Y:S02]  /*0ad0*/  ISETP.GE.AND P1, PT, R2, 0x1, PT ;  /* 0x000000010200780c */ /* 0x000fe40003f26270 */
[----:B------:R-:W-:Y:S02]  /*0ae0*/  MOV R8, RZ ;  /* 0x000000ff00087202 */ /* 0x000fe40000000f00 */
[----:B------:R-:W-:Y:S02]  /*0af0*/  MOV R4, RZ ;  /* 0x000000ff00047202 */ /* 0x000fe40000000f00 */
[----:B-1----:R-:W-:-:S07]  /*0b00*/  LOP3.LUT R12, R3, 0x1f, RZ, 0xc0, !PT ;  /* 0x0000001f030c7812 */ /* 0x002fce00078ec0ff */
[----:B------:R-:W-:Y:S05]  /*0b10*/  @!P1 BRA `(.L_x_11) ;  /* 0x0000000400a09947 */ /* 0x000fea0003800000 */
[----:B------:R-:W1:Y:S01]  /*0b20*/  S2R R4, SR_CgaCtaId ;  /* 0x0000000000047919 */ /* 0x000e620000008800 */
[----:B------:R-:W-:Y:S02]  /*0b30*/  MOV R3, 0x400 ;  /* 0x0000040000037802 */ /* 0x000fe40000000f00 */
[----:B------:R-:W-:Y:S02]  /*0b40*/  MOV R5, 0x1 ;  /* 0x0000000100057802 */ /* 0x000fe40000000f00 */
[----:B------:R-:W-:Y:S02]  /*0b50*/  ISETP.NE.AND P2, PT, R11, RZ, PT ;  /* 0x000000ff0b00720c */ /* 0x000fe40003f45270 */
[----:B-1----:R-:W-:Y:S01]  /*0b60*/  LEA R6, R4, R3, 0x18 ;  /* 0x0000000304067211 */ /* 0x002fe200078ec0ff */
[----:B------:R-:W-:Y:S01]  /*0b70*/  IMAD.MOV.U32 R4, RZ, RZ, 0x1 ;  /* 0x00000001ff047424 */ /* 0x000fe200078e00ff */
[----:B------:R-:W-:-:S09]  /*0b80*/  SHF.L.U32 R3, R5, 0x1f, RZ ;  /* 0x0000001f05037819 */ /* 0x000fd200000006ff */
.L_x_12:
[----:B-1----:R1:W2:Y:S02]  /*0b90*/  SYNCS.PHASECHK.TRANS64.TRYWAIT P1, [R6+URZ+0x48020], R3 ;  /* 0x04802003060075a7 */ /* 0x0022a4000802017f */
[----:B--2---:R-:W-:Y:S05]  /*0ba0*/  @!P1 NANOSLEEP.SYNCS 0x989680 ;  /* 0x009896800000995d */ /* 0x004fea0003900000 */
[----:B------:R-:W2:Y:S02]  /*0bb0*/  @!P1 SYNCS.PHASECHK.TRANS64 P1, [R6+URZ+0x48020], R3 ;  /* 0x04802003060095a7 */ /* 0x000ea4000802007f */
[----:B--2---:R-:W-:Y:S05]  /*0bc0*/  @!P1 BRA `(.L_x_12) ;  /* 0xfffffffc00f09947 */ /* 0x004fea000383ffff */
[----:B------:R-:W-:Y:S05]  /*0bd0*/  @P2 BRA `(.L_x_13) ;  /* 0x0000000000142947 */ /* 0x000fea0003800000 */
[----:B------:R-:W-:Y:S02]  /*0be0*/  ISETP.NE.AND P1, PT, R12, RZ, PT ;  /* 0x000000ff0c00720c */ /* 0x000fe40003f25270 */
[----:B-1----:R-:W-:-:S04]  /*0bf0*/  MOV R3, 0x10000 ;  /* 0x0001000000037802 */ /* 0x002fc80000000f00 */
[----:B------:R2:W-:Y:S07]  /*0c00*/  SYNCS.ARRIVE.TRANS64 RZ, [R6+URZ+0x48000], R3 ;  /* 0x0480000306ff79a7 */ /* 0x0005ee000800003f */
[----:B------:R-:W-:Y:S05]  /*0c10*/  @!P1 BRA `(.L_x_13) ;  /* 0x0000000000049947 */ /* 0x000fea0003800000 */
[----:B------:R-:W-:Y:S01]  /*0c20*/  BPT.TRAP 0x1 ;  /* 0x000000040000795c */ /* 0x000fe20000300000 */
.L_x_13:
[----:B------:R-:W-:Y:S01]  /*0c30*/  R2UR UR32, R6 ;  /* 0x00000000062072ca */ /* 0x000fe200000e0000 */
[----:B------:R-:W-:Y:S01]  /*0c40*/  ULDC.64 UR4, c[0x0][0x198] ;  /* 0x0000660000047ab9 */ /* 0x000fe20000000a00 */
[----:B-12---:R-:W1:Y:S01]  /*0c50*/  S2R R6, SR_CgaCtaId ;  /* 0x0000000000067919 */ /* 0x006e620000008800 */
[----:B------:R-:W-:Y:S01]  /*0c60*/  UIADD3 UR4, UP0, UR4, 0x1f0, URZ ;  /* 0x000001f004047890 */ /* 0x000fe2000ff1e03f */
[----:B------:R-:W-:Y:S01]  /*0c70*/  MOV R3, 0x400 ;  /* 0x0000040000037802 */ /* 0x000fe20000000f00 */
[----:B------:R-:W-:Y:S01]  /*0c80*/  UMOV UR27, URZ ;  /* 0x0000003f001b7c82 */ /* 0x000fe20008000000 */
[----:B------:R-:W-:Y:S01]  /*0c90*/  UMOV UR6, 0x0 ;  /* 0x0000000000067882 */ /* 0x000fe20000000000 */
[----:B------:R-:W-:Y:S01]  /*0ca0*/  UIADD3.X UR5, URZ, UR5, URZ, UP0, !UPT ;  /* 0x000000053f057290 */ /* 0x000fe200087fe43f */
[----:B------:R-:W-:Y:S01]  /*0cb0*/  MOV R7, 0x1 ;  /* 0x0000000100077802 */ /* 0x000fe20000000f00 */
[----:B------:R-:W-:Y:S01]  /*0cc0*/  UMOV UR7, 0x10000000 ;  /* 0x1000000000077882 */ /* 0x000fe20000000000 */
[----:B------:R-:W-:Y:S01]  /*0cd0*/  UMOV UR26, URZ ;  /* 0x0000003f001a7c82 */ /* 0x000fe20008000000 */
[----:B------:R-:W-:Y:S01]  /*0ce0*/  UMOV UR28, UR36 ;  /* 0x00000024001c7c82 */ /* 0x000fe20008000000 */
[----:B------:R-:W-:Y:S01]  /*0cf0*/  UMOV UR29, UR37 ;  /* 0x00000025001d7c82 */ /* 0x000fe20008000000 */
[----:B------:R-:W-:Y:S01]  /*0d00*/  UIADD3 UR24, UR32, 0x8000, URZ ;  /* 0x0000800020187890 */ /* 0x000fe2000fffe03f */
[----:B------:R-:W-:Y:S01]  /*0d10*/  ISETP.NE.AND P2, PT, R11, RZ, PT ;  /* 0x000000ff0b00720c */ /* 0x000fe20003f45270 */
[----:B------:R-:W-:Y:S01]  /*0d20*/  UIADD3 UR25, UR32, 0x48000, URZ ;  /* 0x0004800020197890 */ /* 0x000fe2000fffe03f */
[----:B------:R-:W-:Y:S01]  /*0d30*/  MOV R8, 0x1 ;  /* 0x0000000100087802 */ /* 0x000fe20000000f00 */
[----:B------:R-:W-:-:S02]  /*0d40*/  UIADD3 UR16, UR32, 0xc000, URZ ;  /* 0x0000c00020107890 */ /* 0x000fc4000fffe03f */
[----:B------:R-:W-:Y:S02]  /*0d50*/  UIADD3 UR8, UR32, 0x10000, URZ ;  /* 0x0001000020087890 */ /* 0x000fe4000fffe03f */
[----:B------:R-:W-:Y:S01]  /*0d60*/  UIADD3 UR32, UR32, 0x14000, URZ ;  /* 0x0001400020207890 */ /* 0x000fe2000fffe03f */
[----:B------:R-:W-:Y:S01]  /*0d70*/  UMOV UR18, 0x40 ;  /* 0x0000004000127882 */ /* 0x000fe20000000000 */
[----:B------:R-:W-:Y:S01]  /*0d80*/  UMOV UR20, UR36 ;  /* 0x0000002400147c82 */ /* 0x000fe20008000000 */
        /* <DEDUP_REMOVED lines=12> */
[----:B-1----:R-:W-:Y:S01]  /*0e50*/  LEA R5, R6, R3, 0x18 ;  /* 0x0000000306057211 */ /* 0x002fe200078ec0ff */
[----:B------:R2:W-:Y:S01]  /*0e60*/  UTMALDG.4D [UR16], [UR4], desc[UR6] ;  /* 0x00000610040075b4 */ /* 0x0005e20008019000 */
[----:B------:R-:W-:-:S02]  /*0e70*/  SHF.L.U32 R6, R7, 0x1f, RZ ;  /* 0x0000001f07067819 */ /* 0x000fc400000006ff */
[----:B------:R-:W-:Y:S01]  /*0e80*/  LEA R3, R4, R5, 0x3 ;  /* 0x0000000504037211 */ /* 0x000fe200078e18ff */
[----:B------:R2:W-:Y:S01]  /*0e90*/  UTMALDG.4D [UR8], [UR4], desc[UR6] ;  /* 0x00000608040075b4 */ /* 0x0005e20008019000 */
[----:B------:R2:W-:Y:S02]  /*0ea0*/  UTMALDG.4D [UR32], [UR4], desc[UR6] ;  /* 0x00000620040075b4 */ /* 0x0005e40008019000 */
[----:B--2---:R-:W-:-:S03]  /*0eb0*/  NOP ;  /* 0x0000000000007918 */ /* 0x004fc60000000000 */
.L_x_14:
[----:B-1----:R1:W2:Y:S02]  /*0ec0*/  SYNCS.PHASECHK.TRANS64.TRYWAIT P1, [R3+URZ+0x48020], R6 ;  /* 0x04802006030075a7 */ /* 0x0022a4000802017f */
[----:B--2---:R-:W-:Y:S05]  /*0ed0*/  @!P1 NANOSLEEP.SYNCS 0x989680 ;  /* 0x009896800000995d */ /* 0x004fea0003900000 */
[----:B------:R-:W2:Y:S02]  /*0ee0*/  @!P1 SYNCS.PHASECHK.TRANS64 P1, [R3+URZ+0x48020], R6 ;  /* 0x04802006030095a7 */ /* 0x000ea4000802007f */
[----:B--2---:R-:W-:Y:S05]  /*0ef0*/  @!P1 BRA `(.L_x_14) ;  /* 0xfffffffc00f09947 */ /* 0x004fea000383ffff */
[----:B------:R-:W-:Y:S05]  /*0f00*/  @P2 BRA `(.L_x_15) ;  /* 0x0000000000142947 */ /* 0x000fea0003800000 */
[----:B------:R-:W-:Y:S01]  /*0f10*/  ISETP.NE.AND P1, PT, R12, RZ, PT ;  /* 0x000000ff0c00720c */ /* 0x000fe20003f25270 */
[----:B-1----:R-:W-:-:S04]  /*0f20*/  IMAD.MOV.U32 R6, RZ, RZ, 0x10000 ;  /* 0x00010000ff067424 */ /* 0x002fc800078e00ff */
[----:B------:R2:W-:Y:S08]  /*0f30*/  SYNCS.ARRIVE.TRANS64 RZ, [R3+URZ+0x48000], R6 ;  /* 0x0480000603ff79a7 */ /* 0x0005f0000800003f */
[----:B------:R-:W-:Y:S05]  /*0f40*/  @!P1 BRA `(.L_x_15) ;  /* 0x0000000000049947 */ /* 0x000fea0003800000 */
[----:B------:R-:W-:Y:S01]  /*0f50*/  BPT.TRAP 0x1 ;  /* 0x000000040000795c */ /* 0x000fe20000300000 */
.L_x_15:
[C---:B------:R-:W-:Y:S01]  /*0f60*/  LEA R5, R4.reuse, R5, 0x10 ;  /* 0x0000000504057211 */ /* 0x040fe200078e80ff */
[----:B------:R-:W-:Y:S01]  /*0f70*/  ULDC.64 UR4, c[0x0][0x198] ;  /* 0x0000660000047ab9 */ /* 0x000fe20000000a00 */
[----:B------:R-:W-:Y:S01]  /*0f80*/  R2UR UR25, R3 ;  /* 0x00000000031972ca */ /* 0x000fe200000e0000 */
[----:B------:R-:W-:Y:S01]  /*0f90*/  UIADD3 UR4, UP0, UR4, 0x2f0, URZ ;  /* 0x000002f004047890 */ /* 0x000fe2000ff1e03f */
[----:B------:R-:W-:Y:S01]  /*0fa0*/  R2UR UR32, R5 ;  /* 0x00000000052072ca */ /* 0x000fe200000e0000 */
[----:B------:R-:W-:Y:S01]  /*0fb0*/  UMOV UR27, URZ ;  /* 0x0000003f001b7c82 */ /* 0x000fe20008000000 */
[----:B------:R-:W-:Y:S01]  /*0fc0*/  UMOV UR6, 0x0 ;  /* 0x0000000000067882 */ /* 0x000fe20000000000 */
[----:B------:R-:W-:Y:S01]  /*0fd0*/  UIADD3.X UR5, URZ, UR5, URZ, UP0, !UPT ;  /* 0x000000053f057290 */ /* 0x000fe200087fe43f */
[----:B------:R-:W-:Y:S01]  /*0fe0*/  IADD3 R4, R4, 0x1, RZ ;  /* 0x0000000104047810 */ /* 0x000fe20007ffe0ff */
[----:B------:R-:W-:Y:S01]  /*0ff0*/  UMOV UR7, 0x10000000 ;  /* 0x1000000000077882 */ /* 0x000fe20000000000 */
[----:B------:R-:W-:Y:S01]  /*1000*/  UMOV UR26, URZ ;  /* 0x0000003f001a7c82 */ /* 0x000fe20008000000 */
[----:B------:R-:W-:Y:S01]  /*1010*/  UMOV UR28, UR36 ;  /* 0x00000024001c7c82 */ /* 0x000fe20008000000 */
[----:B------:R-:W-:Y:S01]  /*1020*/  UMOV UR29, UR37 ;  /* 0x00000025001d7c82 */ /* 0x000fe20008000000 */
[----:B------:R-:W-:Y:S01]  /*1030*/  UMOV UR18, 0x40 ;  /* 0x0000004000127882 */ /* 0x000fe20000000000 */
[----:B------:R-:W-:Y:S01]  /*1040*/  UMOV UR20, UR36 ;  /* 0x0000002400147c82 */ /* 0x000fe20008000000 */
[----:B------:R-:W-:-:S02]  /*1050*/  UIADD3 UR25, UR25, 0x48000, URZ ;  /* 0x0004800019197890 */ /* 0x000fc4000fffe03f */
        /* <DEDUP_REMOVED lines=19> */
[----:B---3--:R-:W-:Y:S01]  /*1190*/  NOP ;  /* 0x0000000000007918 */ /* 0x008fe20000000000 */
.L_x_11:
[----:B------:R-:W-:Y:S02]  /*11a0*/  ISETP.GE.AND P1, PT, R2, 0x2, PT ;  /* 0x000000020200780c */ /* 0x000fe40003f26270 */
[----:B-12---:R-:W-:-:S11]  /*11b0*/  MOV R6, 0x1 ;  /* 0x0000000100067802 */ /* 0x006fd60000000f00 */
[----:B------:R-:W-:Y:S05]  /*11c0*/  @!P1 BRA `(.L_x_16) ;  /* 0x0000000400d09947 */ /* 0x000fea0003800000 */
[----:B------:R-:W1:Y:S01]  /*11d0*/  S2R R6, SR_CgaCtaId ;  /* 0x0000000000067919 */ /* 0x000e620000008800 */
[----:B------:R-:W-:Y:S02]  /*11e0*/  MOV R3, 0x400 ;  /* 0x0000040000037802 */ /* 0x000fe40000000f00 */
[----:B------:R-:W-:Y:S02]  /*11f0*/  MOV R5, 0x1 ;  /* 0x0000000100057802 */ /* 0x000fe40000000f00 */
[----:B------:R-:W-:Y:S02]  /*1200*/  ISETP.NE.AND P2, PT, R11, RZ, PT ;  /* 0x000000ff0b00720c */ /* 0x000fe40003f45270 */
[----:B-1----:R-:W-:Y:S02]  /*1210*/  LEA R3, R6, R3, 0x18 ;  /* 0x0000000306037211 */ /* 0x002fe400078ec0ff */
[----:B------:R-:W-:-:S03]  /*1220*/  SHF.L.U32 R6, R5, 0x1f, RZ ;  /* 0x0000001f05067819 */ /* 0x000fc600000006ff */
[----:B------:R-:W-:-:S07]  /*1230*/  IMAD R5, R4, 0x8, R3 ;  /* 0x0000000804057824 */ /* 0x000fce00078e0203 */
.L_x_17:
        /* <DEDUP_REMOVED lines=10> */
.L_x_18:
[----:B------:R-:W-:Y:S01]  /*12e0*/  LEA R3, R4, R3, 0x10 ;  /* 0x0000000304037211 */ /* 0x000fe200078e80ff */
[----:B------:R-:W-:Y:S01]  /*12f0*/  ULDC.64 UR4, c[0x0][0x198] ;  /* 0x0000660000047ab9 */ /* 0x000fe20000000a00 */
[----:B------:R-:W-:Y:S01]  /*1300*/  R2UR UR27, R8 ;  /* 0x00000000081b72ca */ /* 0x000fe200000e0000 */
[----:B-12---:R-:W1:Y:S01]  /*1310*/  S2R R6, SR_CgaCtaId ;  /* 0x0000000000067919 */ /* 0x006e620000008800 */
[----:B------:R-:W-:Y:S01]  /*1320*/  R2UR UR25, R5 ;  /* 0x00000000051972ca */ /* 0x000fe200000e0000 */
[----:B------:R-:W-:Y:S01]  /*1330*/  UIADD3 UR4, UP0, UR4, 0x1f0, URZ ;  /* 0x000001f004047890 */ /* 0x000fe2000ff1e03f */
[----:B------:R-:W-:Y:S01]  /*1340*/  R2UR UR32, R3 ;  /* 0x00000000032072ca */ /* 0x000fe200000e0000 */
[----:B------:R-:W-:Y:S01]  /*1350*/  UMOV UR6, 0x0 ;  /* 0x0000000000067882 */ /* 0x000fe20000000000 */
[----:B------:R-:W-:Y:S01]  /*1360*/  UMOV UR7, 0x10000000 ;  /* 0x1000000000077882 */ /* 0x000fe20000000000 */
[----:B------:R-:W-:Y:S01]  /*1370*/  UIADD3.X UR5, URZ, UR5, URZ, UP0, !UPT ;  /* 0x000000053f057290 */ /* 0x000fe200087fe43f */
[----:B------:R-:W-:Y:S01]  /*1380*/  IADD3 R4, R4, 0x1, RZ ;  /* 0x0000000104047810 */ /* 0x000fe20007ffe0ff */
[----:B------:R-:W-:Y:S01]  /*1390*/  UMOV UR26, URZ ;  /* 0x0000003f001a7c82 */ /* 0x000fe20008000000 */
[----:B------:R-:W-:Y:S01]  /*13a0*/  UMOV UR28, UR36 ;  /* 0x00000024001c7c82 */ /* 0x000fe20008000000 */
[----:B------:R-:W-:Y:S01]  /*13b0*/  UMOV UR29, UR37 ;  /* 0x00000025001d7c82 */ /* 0x000fe20008000000 */
[----:B------:R-:W-:Y:S01]  /*13c0*/  UMOV UR18, 0x40 ;  /* 0x0000004000127882 */ /* 0x000fe20000000000 */
[----:B------:R-:W-:Y:S01]  /*13d0*/  USHF.L.U32 UR27, UR27, 0x7, URZ ;  /* 0x000000071b1b7899 */ /* 0x000fe2000800063f */
[----:B------:R-:W-:Y:S01]  /*13e0*/  MOV R3, 0x400 ;  /* 0x0000040000037802 */ /* 0x000fe20000000f00 */
[----:B------:R-:W-:Y:S01]  /*13f0*/  UIADD3 UR25, UR25, 0x48000, URZ ;  /* 0x0004800019197890 */ /* 0x000fe2000fffe03f */
[C---:B------:R-:W-:Y:S01]  /*1400*/  ISETP.NE.AND P2, PT, R4.reuse, 0x4, PT ;  /* 0x000000040400780c */ /* 0x040fe20003f45270 */
[----:B------:R-:W-:Y:S01]  /*1410*/  UIADD3 UR24, UR32, 0x8000, URZ ;  /* 0x0000800020187890 */ /* 0x000fe2000fffe03f */
[C---:B------:R-:W-:Y:S01]  /*1420*/  ISETP.NE.AND P1, PT, R4.reuse, 0x4, PT ;  /* 0x000000040400780c */ /* 0x040fe20003f25270 */
[----:B------:R-:W-:Y:S01]  /*1430*/  UIADD3 UR16, UR32, 0xc000, URZ ;  /* 0x0000c00020107890 */ /* 0x000fe2000fffe03f */
[----:B------:R-:W-:Y:S01]  /*1440*/  SEL R4, R4, RZ, P2 ;  /* 0x000000ff04047207 */ /* 0x000fe20001000000 */
[----:B------:R-:W-:Y:S01]  /*1450*/  UIADD3 UR8, UR32, 0x10000, URZ ;  /* 0x0001000020087890 */ /* 0x000fe2000fffe03f */
[----:B------:R-:W-:Y:S01]  /*1460*/  ISETP.NE.AND P3, PT, R11, RZ, PT ;  /* 0x000000ff0b00720c */ /* 0x000fe20003f65270 */
[----:B------:R-:W-:Y:S01]  /*1470*/  UIADD3 UR32, UR32, 0x14000, URZ ;  /* 0x0001400020207890 */ /* 0x000fe2000fffe03f */
        /* <DEDUP_REMOVED lines=15> */
[----:B------:R-:W-:-:S02]  /*1570*/  SEL R6, RZ, 0x1, !P1 ;  /* 0x00000001ff067807 */ /* 0x000fc40004800000 */
[----:B------:R-:W-:Y:S02]  /*1580*/  LEA R10, R4, R5, 0x3 ;  /* 0x00000005040a7211 */ /* 0x000fe400078e18ff */
[----:B------:R-:W-:Y:S01]  /*1590*/  SHF.L.U32 R3, R6, 0x1f, RZ ;  /* 0x0000001f06037819 */ /* 0x000fe200000006ff */
[----:B------:R2:W-:Y:S01]  /*15a0*/  UTMALDG.4D [UR8], [UR4], desc[UR6] ;  /* 0x00000608040075b4 */ /* 0x0005e20008019000 */
[----:B------:R2:W-:Y:S02]  /*15b0*/  UTMALDG.4D [UR32], [UR4], desc[UR6] ;  /* 0x00000620040075b4 */ /* 0x0005e40008019000 */
[----:B--2---:R-:W-:-:S03]  /*15c0*/  NOP ;  /* 0x0000000000007918 */ /* 0x004fc60000000000 */
.L_x_19:
        /* <DEDUP_REMOVED lines=10> */
.L_x_20:
[----:B------:R-:W-:Y:S01]  /*1670*/  LEA R5, R4, R5, 0x10 ;  /* 0x0000000504057211 */ /* 0x000fe200078e80ff */
[----:B------:R-:W-:Y:S01]  /*1680*/  ULDC.64 UR4, c[0x0][0x198] ;  /* 0x0000660000047ab9 */ /* 0x000fe20000000a00 */
[----:B------:R-:W-:Y:S01]  /*1690*/  R2UR UR27, R8 ;  /* 0x00000000081b72ca */ /* 0x000fe200000e0000 */
[----:B------:R-:W-:Y:S01]  /*16a0*/  UIADD3 UR4, UP0, UR4, 0x2f0, URZ ;  /* 0x000002f004047890 */ /* 0x000fe2000ff1e03f */
[----:B------:R-:W-:Y:S01]  /*16b0*/  R2UR UR25, R10 ;  /* 0x000000000a1972ca */ /* 0x000fe200000e0000 */
[----:B------:R-:W-:Y:S01]  /*16c0*/  UMOV UR6, 0x0 ;  /* 0x0000000000067882 */ /* 0x000fe20000000000 */
[----:B------:R-:W-:Y:S01]  /*16d0*/  R2UR UR32, R5 ;  /* 0x00000000052072ca */ /* 0x000fe200000e0000 */
        /* <DEDUP_REMOVED lines=8> */
[----:B------:R-:W-:Y:S01]  /*1760*/  USHF.L.U32 UR27, UR27, 0x7, URZ ;  /* 0x000000071b1b7899 */ /* 0x000fe2000800063f */
[----:B------:R-:W-:Y:S01]  /*1770*/  ISETP.NE.AND P1, PT, R4, 0x4, PT ;  /* 0x000000040400780c */ /* 0x000fe20003f25270 */
[----:B------:R-:W-:Y:S01]  /*1780*/  UIADD3 UR25, UR25, 0x48000, URZ ;  /* 0x0004800019197890 */ /* 0x000fe2000fffe03f */
[----:B------:R-:W-:Y:S01]  /*1790*/  IADD3 R8, R8, 0x1, RZ ;  /* 0x0000000108087810 */ /* 0x000fe20007ffe0ff */
[----:B------:R-:W-:Y:S01]  /*17a0*/  UIADD3 UR24, UR32, 0x8000, URZ ;  /* 0x0000800020187890 */ /* 0x000fe2000fffe03f */
[----:B-12---:R-:W-:Y:S01]  /*17b0*/  SEL R3, RZ, 0x1, P1 ;  /* 0x00000001ff037807 */ /* 0x006fe20000800000 */
[----:B------:R-:W-:Y:S01]  /*17c0*/  UIADD3 UR16, UR32, 0xc000, URZ ;  /* 0x0000c00020107890 */ /* 0x000fe2000fffe03f */
[----:B------:R-:W-:Y:S01]  /*17d0*/  SEL R4, R4, RZ, P1 ;  /* 0x000000ff04047207 */ /* 0x000fe20000800000 */
[----:B------:R-:W-:Y:S01]  /*17e0*/  UIADD3 UR8, UR32, 0x10000, URZ ;  /* 0x0001000020087890 */ /* 0x000fe2000fffe03f */
[----:B------:R-:W-:Y:S01]  /*17f0*/  LOP3.LUT R6, R6, R3, RZ, 0x3c, !PT ;  /* 0x0000000306067212 */ /* 0x000fe200078e3cff */
        /* <DEDUP_REMOVED lines=16> */
[----:B-1----:R-:W-:Y:S01]  /*1900*/  NOP ;  /* 0x0000000000007918 */ /* 0x002fe20000000000 */
.L_x_16:
[----:B------:R-:W-:-:S04]  /*1910*/  SHF.L.U32 R5, R2, 0x1, RZ ;  /* 0x0000000102057819 */ /* 0x000fc800000006ff */
[----:B------:R-:W-:-:S04]  /*1920*/  LOP3.LUT R5, R5, 0xfffffffe, RZ, 0x3c, !PT ;  /* 0xfffffffe05057812 */ /* 0x000fc800078e3cff */
[----:B------:R-:W-:-:S07]  /*1930*/  IADD3 R5, -R5, -0x6, RZ ;  /* 0xfffffffa05057810 */ /* 0x000fce0007ffe1ff */
.L_x_10:
[----:B------:R-:W-:Y:S05]  /*1940*/  BSYNC B0 ;  /* 0x0000000000007941 */ /* 0x000fea0003800000 */
.L_x_9:
[----:B------:R-:W1:Y:S01]  /*1950*/  S2R R7, SR_CgaCtaId ;  /* 0x0000000000077919 */ /* 0x000e620000008800 */
[----:B------:R-:W-:Y:S02]  /*1960*/  MOV R252, 0x400 ;  /* 0x0000040000fc7802 */ /* 0x000fe40000000f00 */
[----:B------:R-:W-:Y:S02]  /*1970*/  MOV R10, RZ ;  /* 0x000000ff000a7202 */ /* 0x000fe40000000f00 */
[----:B------:R-:W-:Y:S02]  /*1980*/  SHF.L.U32 R3, RZ, 0x1f, RZ ;  /* 0x0000001fff037819 */ /* 0x000fe400000006ff */
[----:B-1----:R-:W-:-:S07]  /*1990*/  LEA R252, R7, R252, 0x18 ;  /* 0x000000fc07fc7211 */ /* 0x002fce00078ec0ff */
.L_x_21:
[----:B-1----:R1:W2:Y:S02]  /*19a0*/  SYNCS.PHASECHK.TRANS64.TRYWAIT P1, [R252+URZ+0x48040], R3 ;  /* 0x04804003fc0075a7 */ /* 0x0022a4000802017f */
[----:B--2---:R-:W-:Y:S05]  /*19b0*/  @!P1 NANOSLEEP.SYNCS 0x989680 ;  /* 0x009896800000995d */ /* 0x004fea0003900000 */
[----:B------:R-:W2:Y:S02]  /*19c0*/  @!P1 SYNCS.PHASECHK.TRANS64 P1, [R252+URZ+0x48040], R3 ;  /* 0x04804003fc0095a7 */ /* 0x000ea4000802007f */
[----:B--2---:R-:W-:Y:S05]  /*19d0*/  @!P1 BRA `(.L_x_21) ;  /* 0xfffffffc00f09947 */ /* 0x004fea000383ffff */
[----:B-1----:R-:W1:Y:S01]  /*19e0*/  LDC R3, c[0x0][0x28c] ;  /* 0x0000a300ff037b82 */ /* 0x002e620000000800 */
[----:B------:R-:W-:Y:S01]  /*19f0*/  SHF.R.S32.HI R2, RZ, 0x1f, R11 ;  /* 0x0000001fff027819 */ /* 0x000fe2000001140b */
[----:B-1----:R-:W-:-:S03]  /*1a00*/  VIADD R7, R3, 0x7f ;  /* 0x0000007f03077836 */ /* 0x002fc60000000000 */
[----:B------:R-:W-:Y:S02]  /*1a10*/  LEA.HI R3, R2, R11, RZ, 0x5 ;  /* 0x0000000b02037211 */ /* 0x000fe400078f28ff */
[----:B------:R-:W-:Y:S02]  /*1a20*/  SHF.R.S32.HI R12, RZ, 0x1f, R7 ;  /* 0x0000001fff0c7819 */ /* 0x000fe40000011407 */
[----:B------:R-:W-:Y:S02]  /*1a30*/  SHF.R.S32.HI R3, RZ, 0x5, R3 ;  /* 0x00000005ff037819 */ /* 0x000fe40000011403 */
[----:B------:R-:W-:Y:S02]  /*1a40*/  LEA.HI R12, R12, R7, RZ, 0x7 ;  /* 0x000000070c0c7211 */ /* 0x000fe400078f38ff */
[----:B------:R-:W-:Y:S02]  /*1a50*/  SHF.L.U32 R7, RZ, 0x1f, RZ ;  /* 0x0000001fff077819 */ /* 0x000fe400000006ff */
[----:B------:R-:W-:-:S02]  /*1a60*/  LEA R3, R3, UR43, 0x4 ;  /* 0x0000002b03037c11 */ /* 0x000fc4000f8e20ff */
[----:B------:R-:W-:-:S07]  /*1a70*/  SHF.R.S32.HI R15, RZ, 0x7, R12 ;  /* 0x00000007ff0f7819 */ /* 0x000fce000001140c */
.L_x_22:
[----:B-1----:R1:W2:Y:S02]  /*1a80*/  SYNCS.PHASECHK.TRANS64.TRYWAIT P1, [R252+URZ+0x48000], R7 ;  /* 0x04800007fc0075a7 */ /* 0x0022a4000802017f */
[----:B--2---:R-:W-:Y:S05]  /*1a90*/  @!P1 NANOSLEEP.SYNCS 0x989680 ;  /* 0x009896800000995d */ /* 0x004fea0003900000 */
[----:B------:R-:W2:Y:S02]  /*1aa0*/  @!P1 SYNCS.PHASECHK.TRANS64 P1, [R252+URZ+0x48000], R7 ;  /* 0x04800007fc0095a7 */ /* 0x000ea4000802007f */
[----:B--2---:R-:W-:Y:S05]  /*1ab0*/  @!P1 BRA `(.L_x_22) ;  /* 0xfffffffc00f09947 */ /* 0x004fea000383ffff */
[----:B------:R-:W-:Y:S01]  /*1ac0*/  LEA.HI R2, R2, R11, RZ, 0x2 ;  /* 0x0000000b02027211 */ /* 0x000fe200078f10ff */
[----:B------:R-:W-:Y:S05]  /*1ad0*/  WARPSYNC.ALL ;  /* 0x0000000000007948 */ /* 0x000fea0003800000 */
[--C-:B------:R-:W-:Y:S02]  /*1ae0*/  SHF.R.S32.HI R12, RZ, 0x2, R2.reuse ;  /* 0x00000002ff0c7819 */ /* 0x100fe40000011402 */
[----:B-1----:R-:W-:Y:S02]  /*1af0*/  SHF.R.S32.HI R7, RZ, 0x1f, R2 ;  /* 0x0000001fff077819 */ /* 0x002fe40000011402 */
[----:B------:R-:W-:-:S02]  /*1b00*/  LOP3.LUT R2, R2, 0x7ffffffc, RZ, 0xc0, !PT ;  /* 0x7ffffffc02027812 */ /* 0x000fc400078ec0ff */
[----:B------:R-:W-:Y:S02]  /*1b10*/  LEA.HI R7, R7, R12, RZ, 0x3 ;  /* 0x0000000c07077211 */ /* 0x000fe400078f18ff */
[----:B------:R-:W-:Y:S02]  /*1b20*/  IADD3 R13, -R2, R11, RZ ;  /* 0x0000000b020d7210 */ /* 0x000fe40007ffe1ff */
[----:B------:R-:W-:Y:S02]  /*1b30*/  LOP3.LUT R2, R7, 0xfffffff8, RZ, 0xc0, !PT ;  /* 0xfffffff807027812 */ /* 0x000fe400078ec0ff */
[----:B------:R-:W-:Y:S02]  /*1b40*/  VIMNMX R14, R15, R0, PT ;  /* 0x000000000f0e7248 */ /* 0x000fe40003fe0100 */
[----:B------:R-:W-:Y:S02]  /*1b50*/  SHF.L.U32 R0, R13, 0x1, RZ ;  /* 0x000000010d007819 */ /* 0x000fe400000006ff */
[----:B------:R-:W-:-:S02]  /*1b60*/  IADD3 R2, R3, R12, -R2 ;  /* 0x0000000c03027210 */ /* 0x000fc40007ffe802 */
[C---:B------:R-:W-:Y:S01]  /*1b70*/  R2UR UR15, R252.reuse ;  /* 0x00000000fc0f72ca */ /* 0x040fe200000e0000 */
[----:B------:R-:W-:Y:S01]  /*1b80*/  WARPGROUP.ARRIVE ;  /* 0x00000000000079c5 */ /* 0x000fe20000000000 */
[----:B------:R-:W-:Y:S01]  /*1b90*/  R2UR UR4, R252 ;  /* 0x00000000fc0472ca */ /* 0x000fe200000e0000 */
[----:B------:R-:W-:Y:S01]  /*1ba0*/  UMOV UR7, 0x40000040 ;  /* 0x4000004000077882 */ /* 0x000fe20000000000 */
[----:B------:R-:W-:Y:S01]  /*1bb0*/  UMOV UR11, 0x40000040 ;  /* 0x40000040000b7882 */ /* 0x000fe20000000000 */
[----:B------:R-:W-:Y:S01]  /*1bc0*/  UMOV UR5, UR7 ;  /* 0x0000000700057c82 */ /* 0x000fe20008000000 */
[----:B------:R-:W-:Y:S01]  /*1bd0*/  MOV R13, UR7 ;  /* 0x00000007000d7c02 */ /* 0x000fe20008000f00 */
[----:B------:R-:W-:Y:S01]  /*1be0*/  UMOV UR57, 0x40000040 ;  /* 0x4000004000397882 */ /* 0x000fe20000000000 */
[----:B------:R-:W-:Y:S01]  /*1bf0*/  UMOV UR59, 0x40000040 ;  /* 0x40000040003b7882 */ /* 0x000fe20000000000 */
[----:B------:R-:W-:Y:S01]  /*1c00*/  UMOV UR53, 0x40000040 ;  /* 0x4000004000357882 */ /* 0x000fe20000000000 */
[----:B------:R-:W-:Y:S01]  /*1c10*/  UMOV UR55, 0x40000040 ;  /* 0x4000004000377882 */ /* 0x000fe20000000000 */
[----:B------:R-:W-:Y:S01]  /*1c20*/  UMOV UR49, 0x40000040 ;  /* 0x4000004000317882 */ /* 0x000fe20000000000 */
[----:B------:R-:W-:Y:S01]  /*1c30*/  UMOV UR51, 0x40000040 ;  /* 0x4000004000337882 */ /* 0x000fe20000000000 */
[----:B------:R-:W-:Y:S01]  /*1c40*/  UIADD3 UR15, UR15, 0x8000, URZ ;  /* 0x000080000f0f7890 */ /* 0x000fe2000fffe03f */
[----:B------:R-:W-:Y:S01]  /*1c50*/  IADD3 R3, R0, 0x8, RZ ;  /* 0x0000000800037810 */ /* 0x000fe20007ffe0ff */
[----:B------:R-:W-:Y:S01]  /*1c60*/  USHF.R.U32.HI UR4, URZ, 0x4, UR4 ;  /* 0x000000043f047899 */ /* 0x000fe20008011604 */
[CC--:B------:R-:W-:Y:S01]  /*1c70*/  ISETP.GE.AND P1, PT, R2.reuse, R0.reuse, PT ;  /* 0x000000000200720c */ /* 0x0c0fe20003f26270 */
[----:B------:R-:W-:Y:S01]  /*1c80*/  USHF.R.U32.HI UR15, URZ, 0x4, UR15 ;  /* 0x000000043f0f7899 */ /* 0x000fe2000801160f */
[----:B------:R-:W-:Y:S01]  /*1c90*/  ISETP.GE.AND P2, PT, R2, R3, PT ;  /* 0x000000030200720c */ /* 0x000fe20003f46270 */
[----:B------:R-:W-:Y:S01]  /*1ca0*/  ULOP3.LUT UR4, UR4, 0x3fff, URZ, 0xc0, !UPT ;  /* 0x00003fff04047892 */ /* 0x000fe2000f8ec03f */
[----:B------:R-:W-:Y:S01]  /*1cb0*/  IADD3 R3, R0, 0x11, RZ ;  /* 0x0000001100037810 */ /* 0x000fe20007ffe0ff */
[----:B------:R-:W-:Y:S01]  /*1cc0*/  ULOP3.LUT UR15, UR15, 0x3fff, URZ, 0xc0, !UPT ;  /* 0x00003fff0f0f7892 */ /* 0x000fe2000f8ec03f */
[C---:B------:R-:W-:Y:S01]  /*1cd0*/  ISETP.GT.AND P6, PT, R2.reuse, R0, PT ;  /* 0x000000000200720c */ /* 0x040fe20003fc4270 */
[----:B------:R-:W-:Y:S01]  /*1ce0*/  ULOP3.LUT UR8, UR4, 0x10000, URZ, 0xfc, !UPT ;  /* 0x0001000004087892 */ /* 0x000fe2000f8efc3f */
[----:B------:R-:W-:Y:S01]  /*1cf0*/  ISETP.GE.AND P5, PT, R2, R3, PT ;  /* 0x000000030200720c */ /* 0x000fe20003fa6270 */
[----:B------:R-:W-:Y:S01]  /*1d00*/  ULOP3.LUT UR14, UR15, 0x10000, URZ, 0xfc, !UPT ;  /* 0x000100000f0e7892 */ /* 0x000fe2000f8efc3f */
[C---:B------:R-:W-:Y:S01]  /*1d10*/  IADD3 R3, R0.reuse, 0x18, RZ ;  /* 0x0000001800037810 */ /* 0x040fe20007ffe0ff */
[----:B------:R-:W-:Y:S01]  /*1d20*/  UIADD3 UR56, UR8, 0x406, URZ ;  /* 0x0000040608387890 */ /* 0x000fe2000fffe03f */
[----:B------:R-:W-:Y:S01]  /*1d30*/  IADD3 R7, R0, 0x9, RZ ;  /* 0x0000000900077810 */ /* 0x000fe20007ffe0ff */
[----:B------:R-:W-:Y:S01]  /*1d40*/  UIADD3 UR58, UR14, 0x806, URZ ;  /* 0x000008060e3a7890 */ /* 0x000fe2000fffe03f */
[----:B------:R-:W-:Y:S01]  /*1d50*/  UMOV UR6, UR8 ;  /* 0x0000000800067c82 */ /* 0x000fe20008000000 */
[----:B------:R-:W-:Y:S01]  /*1d60*/  UIADD3 UR52, UR8, 0x600, URZ ;  /* 0x0000060008347890 */ /* 0x000fe2000fffe03f */
[----:B------:R-:W-:Y:S01]  /*1d70*/  MOV R12, UR6 ;  /* 0x00000006000c7c02 */ /* 0x000fe20008000f00 */
[----:B------:R-:W-:Y:S01]  /*1d80*/  UMOV UR4, UR6 ;  /* 0x0000000600047c82 */ /* 0x000fe20008000000 */
[----:B------:R-:W-:Y:S01]  /*1d90*/  UMOV UR6, UR14 ;  /* 0x0000000e00067c82 */ /* 0x000fe20008000000 */
[----:B------:R-:W-:Y:S01]  /*1da0*/  UIADD3 UR54, UR14, 0xc00, URZ ;  /* 0x00000c000e367890 */ /* 0x000fe2000fffe03f */
[----:B------:R-:W-:Y:S01]  /*1db0*/  HGMMA.64x128x16.F32.BF16 R24, gdesc[UR4], RZ, !UPT, gsb0 ;  /* 0x01e00000041879f0 */ /* 0x000fe2000c0018ff */
[----:B------:R-:W-:Y:S01]  /*1dc0*/  UIADD3 UR4, UR8, 0x2, URZ ;  /* 0x0000000208047890 */ /* 0x000fe2000fffe03f */
[----:B------:R1:W-:Y:S01]  /*1dd0*/  STL.64 [R1+0x18], R12 ;  /* 0x0000180c01007387 */ /* 0x0003e20000100a00 */
[----:B------:R-:W-:Y:S01]  /*1de0*/  UIADD3 UR6, UR14, 0x2, URZ ;  /* 0x000000020e067890 */ /* 0x000fe2000fffe03f */
[----:B------:R-:W-:Y:S01]  /*1df0*/  ISETP.GE.AND P3, PT, R2, R7, PT ;  /* 0x000000070200720c */ /* 0x000fe20003f66270 */
[----:B------:R-:W-:Y:S01]  /*1e00*/  UMOV UR5, UR11 ;  /* 0x0000000b00057c82 */ /* 0x000fe20008000000 */
[----:B------:R-:W-:Y:S01]  /*1e10*/  UMOV UR7, 0x40000040 ;  /* 0x4000004000077882 */ /* 0x000fe20000000000 */
[----:B------:R-:W-:Y:S01]  /*1e20*/  UIADD3 UR48, UR8, 0x602, URZ ;  /* 0x0000060208307890 */ /* 0x000fe2000fffe03f */
[----:B------:R-:W-:Y:S01]  /*1e30*/  IADD3 R7, R0, 0x20, RZ ;  /* 0x0000002000077810 */ /* 0x000fe20007ffe0ff */
[----:B------:R-:W-:Y:S01]  /*1e40*/  UMOV UR10, UR4 ;  /* 0x00000004000a7c82 */ /* 0x000fe20008000000 */
[----:B------:R-:W-:Y:S01]  /*1e50*/  UIADD3 UR50, UR14, 0xc02, URZ ;  /* 0x00000c020e327890 */ /* 0x000fe2000fffe03f */
[----:B------:R-:W-:Y:S01]  /*1e60*/  UMOV UR4, UR10 ;  /* 0x0000000a00047c82 */ /* 0x000fe20008000000 */
[----:B------:R-:W-:Y:S01]  /*1e70*/  UIADD3 UR44, UR8, 0x604, URZ ;  /* 0x00000604082c7890 */ /* 0x000fe2000fffe03f */
[----:B-1----:R-:W-:Y:S01]  /*1e80*/  MOV R12, UR10 ;  /* 0x0000000a000c7c02 */ /* 0x002fe20008000f00 */
[----:B------:R-:W-:Y:S01]  /*1e90*/  IMAD.U32 R13, RZ, RZ, UR11 ;  /* 0x0000000bff0d7e24 */ /* 0x000fe2000f8e00ff */
[----:B------:R-:W-:Y:S01]  /*1ea0*/  UMOV UR11, 0x40000040 ;  /* 0x40000040000b7882 */ /* 0x000fe20000000000 */
[----:B------:R-:W-:Y:S01]  /*1eb0*/  UIADD3 UR46, UR14, 0xc04, URZ ;  /* 0x00000c040e2e7890 */ /* 0x000fe2000fffe03f */
[----:B------:R-:W-:-:S02]  /*1ec0*/  UMOV UR45, 0x40000040 ;  /* 0x40000040002d7882 */ /* 0x000fc40000000000 */
[----:B------:R1:W-:Y:S01]  /*1ed0*/  STL.64 [R1+0x10], R12 ;  /* 0x0000100c01007387 */ /* 0x0003e20000100a00 */
[----:B------:R-:W-:Y:S01]  /*1ee0*/  UMOV UR47, 0x40000040 ;  /* 0x40000040002f7882 */ /* 0x000fe20000000000 */
[----:B-1----:R-:W-:Y:S01]  /*1ef0*/  MOV R13, UR11 ;  /* 0x0000000b000d7c02 */ /* 0x002fe20008000f00 */
[----:B------:R-:W-:Y:S02]  /*1f00*/  WARPGROUP.DEPBAR.LE gsb0, 0x0 ;  /* 0x00008000000079c5 */ /* 0x000fe40000010000 */
[----:B------:R-:W-:-:S06]  /*1f10*/  WARPGROUP.ARRIVE ;  /* 0x00000000000079c5 */ /* 0x000fcc0000000000 */
[----:B------:R-:W-:Y:S01]  /*1f20*/  HGMMA.64x128x16.F32.BF16 R24, gdesc[UR4], R24, gsb0 ;  /* 0x01e00000041879f0 */ /* 0x000fe20008001818 */
[----:B------:R-:W-:Y:S02]  /*1f30*/  UIADD3 UR4, UR8, 0x4, URZ ;  /* 0x0000000408047890 */ /* 0x000fe4000fffe03f */
[----:B------:R-:W-:Y:S01]  /*1f40*/  UIADD3 UR6, UR14, 0x4, URZ ;  /* 0x000000040e067890 */ /* 0x000fe2000fffe03f */
[----:B------:R-:W-:Y:S01]  /*1f50*/  UMOV UR5, UR11 ;  /* 0x0000000b00057c82 */ /* 0x000fe20008000000 */
[----:B------:R-:W-:Y:S01]  /*1f60*/  UMOV UR7, 0x40000040 ;  /* 0x4000004000077882 */ /* 0x000fe20000000000 */
[----:B------:R-:W-:Y:S02]  /*1f70*/  UMOV UR11, 0x40000040 ;  /* 0x40000040000b7882 */ /* 0x000fe40000000000 */
[----:B------:R-:W-:Y:S02]  /*1f80*/  UMOV UR10, UR4 ;  /* 0x00000004000a7c82 */ /* 0x000fe40008000000 */
[----:B------:R-:W-:Y:S01]  /*1f90*/  UMOV UR4, UR10 ;  /* 0x0000000a00047c82 */ /* 0x000fe20008000000 */
[----:B------:R-:W-:-:S05]  /*1fa0*/  MOV R12, UR10 ;  /* 0x0000000a000c7c02 */ /* 0x000fca0008000f00 */
[----:B------:R1:W-:Y:S02]  /*1fb0*/  STL.64 [R1+0x8], R12 ;  /* 0x0000080c01007387 */ /* 0x0003e40000100a00 */
        /* <DEDUP_REMOVED lines=9> */
[----:B------:R-:W-:Y:S01]  /*2050*/  UMOV UR10, UR4 ;  /* 0x00000004000a7c82 */ /* 0x000fe20008000000 */
[----:B------:R-:W-:Y:S01]  /*2060*/  IMAD.U32 R251, RZ, RZ, UR11 ;  /* 0x0000000bfffb7e24 */ /* 0x000fe2000f8e00ff */
[----:B------:R-:W-:Y:S01]  /*2070*/  UMOV UR4, UR10 ;  /* 0x0000000a00047c82 */ /* 0x000fe20008000000 */
[----:B------:R-:W-:-:S05]  /*2080*/  MOV R12, UR10 ;  /* 0x0000000a000c7c02 */ /* 0x000fca0008000f00 */
[----:B------:R1:W-:Y:S02]  /*2090*/  STL.64 [R1], R12 ;  /* 0x0000000c01007387 */ /* 0x0003e40000100a00 */
[----:B-1----:R-:W-:-:S04]  /*20a0*/  IADD3 R13, R0, 0x10, RZ ;  /* 0x00000010000d7810 */ /* 0x002fc80007ffe0ff */
[----:B------:R-:W-:Y:S02]  /*20b0*/  ISETP.GE.AND P4, PT, R2, R13, PT ;  /* 0x0000000d0200720c */ /* 0x000fe40003f86270 */
[----:B------:R-:W-:Y:S01]  /*20c0*/  IADD3 R13, R0, 0x31, RZ ;  /* 0x00000031000d7810 */ /* 0x000fe20007ffe0ff */
        /* <DEDUP_REMOVED lines=9> */
[----:B------:R-:W-:Y:S01]  /*2160*/  MOV R233, UR11 ;  /* 0x0000000b00e97c02 */ /* 0x000fe20008000f00 */
[----:B------:R-:W-:Y:S01]  /*2170*/  UMOV UR4, UR10 ;  /* 0x0000000a00047c82 */ /* 0x000fe20008000000 */
[----:B------:R-:W-:Y:S01]  /*2180*/  MOV R250, UR10 ;  /* 0x0000000a00fa7c02 */ /* 0x000fe20008000f00 */
[----:B------:R-:W-:-:S02]  /*2190*/  WARPGROUP.DEPBAR.LE gsb0, 0x0 ;  /* 0x00008000000079c5 */ /* 0x000fc40000010000 */
        /* <DEDUP_REMOVED lines=65> */
[----:B------:R-:W-:-:S03]  /*25b0*/  UMOV UR7, 0x40000040 ;  /* 0x4000004000077882 */ /* 0x000fc60000000000 */
[----:B------:R-:W-:Y:S02]  /*25c0*/  UMOV UR10, UR4 ;  /* 0x00000004000a7c82 */ /* 0x000fe40008000000 */
[----:B------:R-:W-:Y:S01]  /*25d0*/  UMOV UR4, UR10 ;  /* 0x0000000a00047c82 */ /* 0x000fe20008000000 */
[----:B------:R-:W-:Y:S01]  /*25e0*/  MOV R238, UR10 ;  /* 0x0000000a00ee7c02 */ /* 0x000fe20008000f00 */
[----:B------:R-:W-:Y:S02]  /*25f0*/  WARPGROUP.DEPBAR.LE gsb0, 0x0 ;  /* 0x00008000000079c5 */ /* 0x000fe40000010000 */
[----:B------:R-:W-:-:S06]  /*2600*/  WARPGROUP.ARRIVE ;  /* 0x00000000000079c5 */ /* 0x000fcc0000000000 */
[----:B------:R-:W-:Y:S01]  /*2610*/  HGMMA.64x128x16.F32.BF16 R24, gdesc[UR4], R24, gsb0 ;  /* 0x01e00000041879f0 */ /* 0x000fe20008001818 */
[----:B------:R-:W-:Y:S02]  /*2620*/  UIADD3 UR4, UR8, 0x606, URZ ;  /* 0x0000060608047890 */ /* 0x000fe4000fffe03f */
[----:B------:R-:W-:Y:S01]  /*2630*/  UIADD3 UR6, UR14, 0xc06, URZ ;  /* 0x00000c060e067890 */ /* 0x000fe2000fffe03f */
[----:B------:R-:W-:Y:S01]  /*2640*/  UMOV UR5, 0x40000040 ;  /* 0x4000004000057882 */ /* 0x000fe20000000000 */
[----:B------:R-:W-:Y:S01]  /*2650*/  UMOV UR7, 0x40000040 ;  /* 0x4000004000077882 */ /* 0x000fe20000000000 */
[----:B------:R-:W-:Y:S02]  /*2660*/  WARPGROUP.DEPBAR.LE gsb0, 0x0 ;  /* 0x00008000000079c5 */ /* 0x000fe40000010000 */
[----:B------:R-:W-:-:S06]  /*2670*/  WARPGROUP.ARRIVE ;  /* 0x00000000000079c5 */ /* 0x000fcc0000000000 */
[----:B------:R-:W-:Y:S03]  /*2680*/  HGMMA.64x128x16.F32.BF16 R24, gdesc[UR56], R24, gsb0 ;  /* 0x01e00000381879f0 */ /* 0x000fe60008001818 */
[----:B------:R-:W-:Y:S02]  /*2690*/  WARPGROUP.DEPBAR.LE gsb0, 0x0 ;  /* 0x00008000000079c5 */ /* 0x000fe40000010000 */
[----:B------:R-:W-:-:S07]  /*26a0*/  WARPGROUP.ARRIVE ;  /* 0x00000000000079c5 */ /* 0x000fce0000000000 */
        /* <DEDUP_REMOVED lines=9> */
[----:B------:R-:W-:Y:S01]  /*2740*/  HGMMA.64x128x16.F32.BF16 R24, gdesc[UR4], R24, gsb0 ;  /* 0x01e00000041879f0 */ /* 0x000fe20008001818 */
[----:B------:R-:W-:Y:S01]  /*2750*/  ULDC UR6, c[0x0][0x604] ;  /* 0x0001810000067ab9 */ /* 0x000fe20000000800 */
[----:B------:R-:W-:Y:S01]  /*2760*/  ULDC UR7, c[0x0][0x604] ;  /* 0x0001810000077ab9 */ /* 0x000fe20000000800 */
[----:B------:R-:W-:Y:S02]  /*2770*/  WARPGROUP.DEPBAR.LE gsb0, 0x0 ;  /* 0x00008000000079c5 */ /* 0x000fe40000010000 */
[----:B------:R-:W-:Y:S02]  /*2780*/  FSEL R24, R24, -INF , P1 ;  /* 0xff80000018187808 */ /* 0x000fe40000800000 */
[----:B------:R-:W-:Y:S02]  /*2790*/  FSEL R30, R30, -INF , P1 ;  /* 0xff8000001e1e7808 */ /* 0x000fe40000800000 */
[----:B------:R-:W-:Y:S01]  /*27a0*/  ISETP.GE.AND P1, PT, R2, R3, PT ;  /* 0x000000030200720c */ /* 0x000fe20003f26270 */
[----:B------:R-:W-:Y:S01]  /*27b0*/  VIADD R3, R0, 0x19 ;  /* 0x0000001900037836 */ /* 0x000fe20000000000 */
[----:B------:R-:W-:-:S02]  /*27c0*/  FSEL R25, R25, -INF , P6 ;  /* 0xff80000019197808 */ /* 0x000fc40003000000 */
[----:B------:R-:W-:Y:S02]  /*27d0*/  FSEL R31, R31, -INF , P6 ;  /* 0xff8000001f1f7808 */ /* 0x000fe40003000000 */
[----:B------:R-:W-:Y:S02]  /*27e0*/  ISETP.GE.AND P6, PT, R2, R3, PT ;  /* 0x000000030200720c */ /* 0x000fe40003fc6270 */
[----:B------:R-:W-:Y:S02]  /*27f0*/  IADD3 R3, R0, 0x21, RZ ;  /* 0x0000002100037810 */ /* 0x000fe40007ffe0ff */
[----:B------:R-:W-:Y:S02]  /*2800*/  FSEL R29, R29, -INF , P3 ;  /* 0xff8000001d1d7808 */ /* 0x000fe40001800000 */
[----:B------:R-:W-:Y:S02]  /*2810*/  FSEL R35, R35, -INF , P3 ;  /* 0xff80000023237808 */ /* 0x000fe40001800000 */
[----:B------:R-:W-:-:S02]  /*2820*/  ISETP.GE.AND P3, PT, R2, R3, PT ;  /* 0x000000030200720c */ /* 0x000fc40003f66270 */
[----:B------:R-:W-:Y:S02]  /*2830*/  IADD3 R3, R2, 0x8, RZ ;  /* 0x0000000802037810 */ /* 0x000fe40007ffe0ff */
[----:B------:R-:W-:Y:S02]  /*2840*/  FSEL R36, R36, -INF , P1 ;  /* 0xff80000024247808 */ /* 0x000fe40000800000 */
[----:B------:R-:W-:Y:S02]  /*2850*/  FSEL R42, R42, -INF , P1 ;  /* 0xff8000002a2a7808 */ /* 0x000fe40000800000 */
[----:B------:R-:W-:Y:S02]  /*2860*/  FSEL R37, R37, -INF , P6 ;  /* 0xff80000025257808 */ /* 0x000fe40003000000 */
[----:B------:R-:W-:Y:S02]  /*2870*/  FSEL R43, R43, -INF , P6 ;  /* 0xff8000002b2b7808 */ /* 0x000fe40003000000 */
[----:B------:R-:W-:-:S02]  /*2880*/  ISETP.GE.AND P1, PT, R3, R0, PT ;  /* 0x000000000300720c */ /* 0x000fc40003f26270 */
[----:B------:R-:W-:Y:S02]  /*2890*/  ISETP.GT.AND P6, PT, R3, R0, PT ;  /* 0x000000000300720c */ /* 0x000fe40003fc4270 */
[----:B------:R-:W-:Y:S02]  /*28a0*/  FSEL R26, R26, -INF , P1 ;  /* 0xff8000001a1a7808 */ /* 0x000fe40000800000 */
[----:B------:R-:W-:Y:S02]  /*28b0*/  FSEL R27, R27, -INF , P6 ;  /* 0xff8000001b1b7808 */ /* 0x000fe40003000000 */
[----:B------:R-:W-:Y:S02]  /*28c0*/  ISETP.GE.AND P1, PT, R2, R13, PT ;  /* 0x0000000d0200720c */ /* 0x000fe40003f26270 */
[----:B------:R-:W-:Y:S02]  /*28d0*/  FMNMX R13, R26, R27, !PT ;  /* 0x0000001b1a0d7209 */ /* 0x000fe40007800000 */
[----:B------:R-:W-:-:S02]  /*28e0*/  FSEL R34, R34, -INF , P2 ;  /* 0xff80000022227808 */ /* 0x000fc40001000000 */
[----:B------:R-:W-:Y:S02]  /*28f0*/  FMNMX R12, R30, R13, !PT ;  /* 0x0000000d1e0c7209 */ /* 0x000fe40007800000 */
[----:B------:R-:W-:Y:S02]  /*2900*/  FSEL R28, R28, -INF , P2 ;  /* 0xff8000001c1c7808 */ /* 0x000fe40001000000 */
[----:B------:R-:W-:Y:S02]  /*2910*/  FMNMX R13, R31, R12, !PT ;  /* 0x0000000c1f0d7209 */ /* 0x000fe40007800000 */
[----:B------:R-:W-:Y:S02]  /*2920*/  ISETP.GE.AND P2, PT, R2, R7, PT ;  /* 0x000000070200720c */ /* 0x000fe40003f46270 */
[----:B------:R-:W-:Y:S02]  /*2930*/  IADD3 R7, R0, 0x28, RZ ;  /* 0x0000002800077810 */ /* 0x000fe40007ffe0ff */
[----:B------:R-:W-:-:S02]  /*2940*/  FMNMX R12, R34, R13, !PT ;  /* 0x0000000d220c7209 */ /* 0x000fc40007800000 */
[----:B------:R-:W-:Y:S02]  /*2950*/  FSEL R32, R32, -INF , P4 ;  /* 0xff80000020207808 */ /* 0x000fe40002000000 */
[----:B------:R-:W-:Y:S02]  /*2960*/  FSEL R38, R38, -INF , P4 ;  /* 0xff80000026267808 */ /* 0x000fe40002000000 */
[----:B------:R-:W-:Y:S02]  /*2970*/  ISETP.GE.AND P4, PT, R2, R7, PT ;  /* 0x000000070200720c */ /* 0x000fe40003f86270 */
[----:B------:R-:W-:Y:S02]  /*2980*/  IADD3 R7, R0, 0x29, RZ ;  /* 0x0000002900077810 */ /* 0x000fe40007ffe0ff */
[----:B------:R-:W-:Y:S02]  /*2990*/  FMNMX R13, R35, R12, !PT ;  /* 0x0000000c230d7209 */ /* 0x000fe40007800000 */
[----:B------:R-:W-:-:S02]  /*29a0*/  FSEL R33, R33, -INF , P5 ;  /* 0xff80000021217808 */ /* 0x000fc40002800000 */
[----:B------:R-:W-:Y:S02]  /*29b0*/  FSEL R39, R39, -INF , P5 ;  /* 0xff80000027277808 */ /* 0x000fe40002800000 */
[----:B------:R-:W-:Y:S01]  /*29c0*/  ISETP.GE.AND P5, PT, R2, R7, PT ;  /* 0x000000070200720c */ /* 0x000fe20003fa6270 */
[----:B------:R-:W-:Y:S01]  /*29d0*/  VIADD R7, R0, 0x30 ;  /* 0x0000003000077836 */ /* 0x000fe20000000000 */
[----:B------:R-:W-:Y:S02]  /*29e0*/  FMNMX R12, R38, R13, !PT ;  /* 0x0000000d260c7209 */ /* 0x000fe40007800000 */
[----:B------:R-:W-:Y:S02]  /*29f0*/  FSEL R40, R40, -INF , P2 ;  /* 0xff80000028287808 */ /* 0x000fe40001000000 */
[----:B------:R-:W-:Y:S02]  /*2a00*/  FMNMX R13, R39, R12, !PT ;  /* 0x0000000c270d7209 */ /* 0x000fe40007800000 */
[----:B------:R-:W-:-:S02]  /*2a10*/  ISETP.GE.AND P6, PT, R2, R7, PT ;  /* 0x000000070200720c */ /* 0x000fc40003fc6270 */
[----:B------:R-:W-:Y:S02]  /*2a20*/  IADD3 R7, R0, 0x38, RZ ;  /* 0x0000003800077810 */ /* 0x000fe40007ffe0ff */
[----:B------:R-:W-:Y:S02]  /*2a30*/  FMNMX R12, R42, R13, !PT ;  /* 0x0000000d2a0c7209 */ /* 0x000fe40007800000 */
[----:B------:R-:W-:Y:S02]  /*2a40*/  FSEL R46, R46, -INF , P2 ;  /* 0xff8000002e2e7808 */ /* 0x000fe40001000000 */
[----:B------:R-:W-:Y:S02]  /*2a50*/  ISETP.GE.AND P2, PT, R2, R7, PT ;  /* 0x000000070200720c */ /* 0x000fe40003f46270 */
[----:B------:R-:W-:Y:S02]  /*2a60*/  IADD3 R7, R0, 0x39, RZ ;  /* 0x0000003900077810 */ /* 0x000fe40007ffe0ff */
[----:B------:R-:W-:-:S02]  /*2a70*/  FMNMX R13, R43, R12, !PT ;  /* 0x0000000c2b0d7209 */ /* 0x000fc40007800000 */
[----:B------:R-:W-:Y:S02]  /*2a80*/  FSEL R41, R41, -INF , P3 ;  /* 0xff80000029297808 */ /* 0x000fe40001800000 */
[----:B------:R-:W-:Y:S02]  /*2a90*/  FSEL R47, R47, -INF , P3 ;  /* 0xff8000002f2f7808 */ /* 0x000fe40001800000 */
[----:B------:R-:W-:Y:S02]  /*2aa0*/  ISETP.GE.AND P3, PT, R2, R7, PT ;  /* 0x000000070200720c */ /* 0x000fe40003f66270 */
[----:B------:R-:W-:Y:S02]  /*2ab0*/  FMNMX R12, R46, R13, !PT ;  /* 0x0000000d2e0c7209 */ /* 0x000fe40007800000 */
[----:B------:R-:W-:Y:S02]  /*2ac0*/  IADD3 R7, R0, 0x40, RZ ;  /* 0x0000004000077810 */ /* 0x000fe40007ffe0ff */
[----:B------:R-:W-:-:S02]  /*2ad0*/  FSEL R44, R44, -INF , P4 ;  /* 0xff8000002c2c7808 */ /* 0x000fc40002000000 */
[----:B------:R-:W-:Y:S02]  /*2ae0*/  FSEL R50, R50, -INF , P4 ;  /* 0xff80000032327808 */ /* 0x000fe40002000000 */
[----:B------:R-:W-:Y:S02]  /*2af0*/  FMNMX R13, R47, R12, !PT ;  /* 0x0000000c2f0d7209 */ /* 0x000fe40007800000 */
[----:B------:R-:W-:Y:S02]  /*2b00*/  ISETP.GE.AND P4, PT, R2, R7, PT ;  /* 0x000000070200720c */ /* 0x000fe40003f86270 */
[----:B------:R-:W-:Y:S02]  /*2b10*/  IADD3 R7, R0, 0x41, RZ ;  /* 0x0000004100077810 */ /* 0x000fe40007ffe0ff */
[----:B------:R-:W-:Y:S02]  /*2b20*/  FSEL R51, R51, -INF , P5 ;  /* 0xff80000033337808 */ /* 0x000fe40002800000 */
[----:B------:R-:W-:-:S02]  /*2b30*/  FMNMX R12, R50, R13, !PT ;  /* 0x0000000d320c7209 */ /* 0x000fc40007800000 */
[----:B------:R-:W-:Y:S02]  /*2b40*/  FSEL R45, R45, -INF , P5 ;  /* 0xff8000002d2d7808 */ /* 0x000fe40002800000 */
[----:B------:R-:W-:Y:S02]  /*2b50*/  FMNMX R13, R24, R25, !PT ;  /* 0x00000019180d7209 */ /* 0x000fe40007800000 */
[----:B------:R-:W-:Y:S01]  /*2b60*/  ISETP.GE.AND P5, PT, R2, R7, PT ;  /* 0x000000070200720c */ /* 0x000fe20003fa6270 */
[----:B------:R-:W-:Y:S01]  /*2b70*/  VIADD R7, R0, 0x48 ;  /* 0x0000004800077836 */ /* 0x000fe20000000000 */
[----:B------:R-:W-:Y:S02]  /*2b80*/  FMNMX R15, R51, R12, !PT ;  /* 0x0000000c330f7209 */ /* 0x000fe40007800000 */
[----:B------:R-:W-:Y:S02]  /*2b90*/  FMNMX R12, R28, R13, !PT ;  /* 0x0000000d1c0c7209 */ /* 0x000fe40007800000 */
[----:B------:R-:W-:-:S02]  /*2ba0*/  FSEL R48, R48, -INF , P6 ;  /* 0xff80000030307808 */ /* 0x000fc40003000000 */
[----:B------:R-:W-:Y:S02]  /*2bb0*/  FSEL R54, R54, -INF , P6 ;  /* 0xff80000036367808 */ /* 0x000fe40003000000 */
[----:B------:R-:W-:Y:S02]  /*2bc0*/  ISETP.GE.AND P6, PT, R2, R7, PT ;  /* 0x000000070200720c */ /* 0x000fe40003fc6270 */
[----:B------:R-:W-:Y:S02]  /*2bd0*/  IADD3 R7, R0, 0x49, RZ ;  /* 0x0000004900077810 */ /* 0x000fe40007ffe0ff */
[----:B------:R-:W-:Y:S02]  /*2be0*/  FMNMX R13, R29, R12, !PT ;  /* 0x0000000c1d0d7209 */ /* 0x000fe40007800000 */
[----:B------:R-:W-:Y:S02]  /*2bf0*/  FSEL R49, R49, -INF , P1 ;  /* 0xff80000031317808 */ /* 0x000fe40000800000 */
[----:B------:R-:W-:-:S02]  /*2c00*/  FSEL R55, R55, -INF , P1 ;  /* 0xff80000037377808 */ /* 0x000fc40000800000 */
[----:B------:R-:W-:Y:S02]  /*2c10*/  ISETP.GE.AND P1, PT, R2, R7, PT ;  /* 0x000000070200720c */ /* 0x000fe40003f26270 */
[----:B------:R-:W-:Y:S02]  /*2c20*/  FMNMX R12, R32, R13, !PT ;  /* 0x0000000d200c7209 */ /* 0x000fe40007800000 */
[----:B------:R-:W-:Y:S02]  /*2c30*/  IADD3 R7, R0, 0x50, RZ ;  /* 0x0000005000077810 */ /* 0x000fe40007ffe0ff */
[----:B------:R-:W-:Y:S02]  /*2c40*/  FSEL R52, R52, -INF , P2 ;  /* 0xff80000034347808 */ /* 0x000fe40001000000 */
[----:B------:R-:W-:Y:S02]  /*2c50*/  FSEL R58, R58, -INF , P2 ;  /* 0xff8000003a3a7808 */ /* 0x000fe40001000000 */
[----:B------:R-:W-:-:S02]  /*2c60*/  FMNMX R13, R33, R12, !PT ;  /* 0x0000000c210d7209 */ /* 0x000fc40007800000 */
[----:B------:R-:W-:Y:S02]  /*2c70*/  ISETP.GE.AND P2, PT, R2, R7, PT ;  /* 0x000000070200720c */ /* 0x000fe40003f46270 */
[----:B------:R-:W-:Y:S02]  /*2c80*/  IADD3 R7, R0, 0x51, RZ ;  /* 0x0000005100077810 */ /* 0x000fe40007ffe0ff */
[----:B------:R-:W-:Y:S02]  /*2c90*/  FMNMX R12, R36, R13, !PT ;  /* 0x0000000d240c7209 */ /* 0x000fe40007800000 */
[----:B------:R-:W-:Y:S02]  /*2ca0*/  FSEL R53, R53, -INF , P3 ;  /* 0xff80000035357808 */ /* 0x000fe40001800000 */
[----:B------:R-:W-:Y:S02]  /*2cb0*/  FSEL R59, R59, -INF , P3 ;  /* 0xff8000003b3b7808 */ /* 0x000fe40001800000 */
[----:B------:R-:W-:-:S02]  /*2cc0*/  ISETP.GE.AND P3, PT, R2, R7, PT ;  /* 0x000000070200720c */ /* 0x000fc40003f66270 */
[----:B------:R-:W-:Y:S02]  /*2cd0*/  IADD3 R7, R0, 0x58, RZ ;  /* 0x0000005800077810 */ /* 0x000fe40007ffe0ff */
[----:B------:R-:W-:Y:S02]  /*2ce0*/  FMNMX R16, R54, R15, !PT ;  /* 0x0000000f36107209 */ /* 0x000fe40007800000 */
        /* <DEDUP_REMOVED lines=9> */
[----:B------:R-:W-:Y:S01]  /*2d80*/  ISETP.GE.AND P5, PT, R2, R7, PT ;  /* 0x000000070200720c */ /* 0x000fe20003fa6270 */
[----:B------:R-:W-:Y:S01]  /*2d90*/  VIADD R7, R0, 0x60 ;  /* 0x0000006000077836 */ /* 0x000fe20000000000 */
[----:B------:R-:W-:-:S02]  /*2da0*/  FMNMX R16, R58, R15, !PT ;  /* 0x0000000f3a107209 */ /* 0x000fc40007800000 */
[----:B------:R-:W-:Y:S02]  /*2db0*/  FMNMX R13, R41, R12, !PT ;  /* 0x0000000c290d7209 */ /* 0x000fe40007800000 */
        /* <DEDUP_REMOVED lines=16> */
[----:B------:R-:W-:-:S02]  /*2ec0*/  FMNMX R16, R66, R15, !PT ;  /* 0x0000000f42107209 */ /* 0x000fc40007800000 */
[----:B------:R-:W-:Y:S02]  /*2ed0*/  ISETP.GE.AND P2, PT, R2, R7, PT ;  /* 0x000000070200720c */ /* 0x000fe40003f46270 */
[----:B------:R-:W-:Y:S02]  /*2ee0*/  FMNMX R13, R49, R12, !PT ;  /* 0x0000000c310d7209 */ /* 0x000fe40007800000 */
[----:B------:R-:W-:Y:S02]  /*2ef0*/  IADD3 R7, R0, 0x69, RZ ;  /* 0x0000006900077810 */ /* 0x000fe40007ffe0ff */
[----:B------:R-:W-:Y:S02]  /*2f00*/  FMNMX R15, R67, R16, !PT ;  /* 0x00000010430f7209 */ /* 0x000fe40007800000 */
[----:B------:R-:W-:Y:S02]  /*2f10*/  FSEL R65, R65, -INF , P3 ;  /* 0xff80000041417808 */ /* 0x000fe40001800000 */
[----:B------:R-:W-:-:S02]  /*2f20*/  FSEL R71, R71, -INF , P3 ;  /* 0xff80000047477808 */ /* 0x000fc40001800000 */
[----:B------:R-:W-:Y:S02]  /*2f30*/  FMNMX R12, R52, R13, !PT ;  /* 0x0000000d340c7209 */ /* 0x000fe40007800000 */
[----:B------:R-:W-:Y:S02]  /*2f40*/  ISETP.GE.AND P3, PT, R2, R7, PT ;  /* 0x000000070200720c */ /* 0x000fe40003f66270 */
[----:B------:R-:W-:Y:S02]  /*2f50*/  IADD3 R7, R0, 0x70, RZ ;  /* 0x0000007000077810 */ /* 0x000fe40007ffe0ff */
[----:B------:R-:W-:Y:S02]  /*2f60*/  FMNMX R16, R70, R15, !PT ;  /* 0x0000000f46107209 */ /* 0x000fe40007800000 */
[----:B------:R-:W-:Y:S02]  /*2f70*/  FMNMX R13, R53, R12, !PT ;  /* 0x0000000c350d7209 */ /* 0x000fe40007800000 */
[----:B------:R-:W-:-:S02]  /*2f80*/  FSEL R74, R74, -INF , P4 ;  /* 0xff8000004a4a7808 */ /* 0x000fc40002000000 */
[----:B------:R-:W-:Y:S02]  /*2f90*/  FSEL R68, R68, -INF , P4 ;  /* 0xff80000044447808 */ /* 0x000fe40002000000 */
[----:B------:R-:W-:Y:S02]  /*2fa0*/  ISETP.GE.AND P4, PT, R2, R7, PT ;  /* 0x000000070200720c */ /* 0x000fe40003f86270 */
[----:B------:R-:W-:Y:S02]  /*2fb0*/  IADD3 R7, R0, 0x71, RZ ;  /* 0x0000007100077810 */ /* 0x000fe40007ffe0ff */
[----:B------:R-:W-:Y:S02]  /*2fc0*/  FMNMX R15, R71, R16, !PT ;  /* 0x00000010470f7209 */ /* 0x000fe40007800000 */
[----:B------:R-:W-:Y:S02]  /*2fd0*/  FMNMX R12, R56, R13, !PT ;  /* 0x0000000d380c7209 */ /* 0x000fe40007800000 */
[----:B------:R-:W-:-:S02]  /*2fe0*/  FSEL R75, R75, -INF , P5 ;  /* 0xff8000004b4b7808 */ /* 0x000fc40002800000 */
[----:B------:R-:W-:Y:S02]  /*2ff0*/  FSEL R69, R69, -INF , P5 ;  /* 0xff80000045457808 */ /* 0x000fe40002800000 */
[----:B------:R-:W-:Y:S02]  /*3000*/  ISETP.GE.AND P5, PT, R2, R7, PT ;  /* 0x000000070200720c */ /* 0x000fe40003fa6270 */
[----:B------:R-:W-:Y:S02]  /*3010*/  FMNMX R16, R74, R15, !PT ;  /* 0x0000000f4a107209 */ /* 0x000fe40007800000 */
[----:B------:R-:W-:Y:S02]  /*3020*/  FMNMX R7, R57, R12, !PT ;  /* 0x0000000c39077209 */ /* 0x000fe40007800000 */
[----:B------:R-:W-:Y:S02]  /*3030*/  FSEL R78, R78, -INF , P6 ;  /* 0xff8000004e4e7808 */ /* 0x000fe40003000000 */
[----:B------:R-:W-:-:S02]  /*3040*/  FMNMX R15, R75, R16, !PT ;  /* 0x000000104b0f7209 */ /* 0x000fc40007800000 */
[----:B------:R-:W-:Y:S02]  /*3050*/  FMNMX R12, R60, R7, !PT ;  /* 0x000000073c0c7209 */ /* 0x000fe40007800000 */
[----:B------:R-:W-:Y:S02]  /*3060*/  FSEL R79, R79, -INF , P1 ;  /* 0xff8000004f4f7808 */ /* 0x000fe40000800000 */
        /* <DEDUP_REMOVED lines=13> */
[----:B------:R-:W-:Y:S02]  /*3140*/  FSEL R72, R72, -INF , P6 ;  /* 0xff80000048487808 */ /* 0x000fe40003000000 */
[----:B------:R-:W-:Y:S02]  /*3150*/  FMNMX R7, R69, R12, !PT ;  /* 0x0000000c45077209 */ /* 0x000fe40007800000 */
[----:B------:R-:W-:-:S02]  /*3160*/  FMNMX R16, R87, R16, !PT ;  /* 0x0000001057107209 */ /* 0x000fc40007800000 */
[----:B------:R-:W-:Y:S02]  /*3170*/  FSEL R73, R73, -INF , P1 ;  /* 0xff80000049497808 */ /* 0x000fe40000800000 */
[----:B------:R-:W-:Y:S01]  /*3180*/  FMNMX R12, R72, R7, !PT ;  /* 0x00000007480c7209 */ /* 0x000fe20007800000 */
[----:B------:R-:W1:Y:S01]  /*3190*/  SHFL.BFLY PT, R15, R16, 0x1, 0x1f ;  /* 0x0c201f00100f7f89 */ /* 0x000e6200000e0000 */
[----:B------:R-:W-:Y:S01]  /*31a0*/  FSEL R76, R76, -INF , P2 ;  /* 0xff8000004c4c7808 */ /* 0x000fe20001000000 */
[----:B------:R-:W-:Y:S01]  /*31b0*/  VIADD R7, R0, 0x78 ;  /* 0x0000007800077836 */ /* 0x000fe20000000000 */
[----:B------:R-:W-:Y:S02]  /*31c0*/  FMNMX R13, R73, R12, !PT ;  /* 0x0000000c490d7209 */ /* 0x000fe40007800000 */
[----:B------:R-:W-:Y:S02]  /*31d0*/  FSEL R77, R77, -INF , P3 ;  /* 0xff8000004d4d7808 */ /* 0x000fe40001800000 */
[----:B------:R-:W-:-:S02]  /*31e0*/  FMNMX R12, R76, R13, !PT ;  /* 0x0000000d4c0c7209 */ /* 0x000fc40007800000 */
[----:B------:R-:W-:Y:S02]  /*31f0*/  FSEL R80, R80, -INF , P4 ;  /* 0xff80000050507808 */ /* 0x000fe40002000000 */
[----:B------:R-:W-:Y:S02]  /*3200*/  FMNMX R13, R77, R12, !PT ;  /* 0x0000000c4d0d7209 */ /* 0x000fe40007800000 */
[----:B------:R-:W-:Y:S02]  /*3210*/  ISETP.GE.AND P1, PT, R2, R7, PT ;  /* 0x000000070200720c */ /* 0x000fe40003f26270 */
[----:B------:R-:W-:Y:S02]  /*3220*/  IADD3 R7, R0, 0x79, RZ ;  /* 0x0000007900077810 */ /* 0x000fe40007ffe0ff */
[----:B------:R-:W-:Y:S02]  /*3230*/  FSEL R81, R81, -INF , P5 ;  /* 0xff80000051517808 */ /* 0x000fe40002800000 */
[----:B------:R-:W-:-:S02]  /*3240*/  FMNMX R12, R80, R13, !PT ;  /* 0x0000000d500c7209 */ /* 0x000fc40007800000 */
[----:B------:R-:W-:Y:S02]  /*3250*/  ISETP.GE.AND P2, PT, R2, R7, PT ;  /* 0x000000070200720c */ /* 0x000fe40003f46270 */
[----:B------:R-:W-:Y:S02]  /*3260*/  FSEL R84, R84, -INF , P1 ;  /* 0xff80000054547808 */ /* 0x000fe40000800000 */
[----:B------:R-:W-:Y:S02]  /*3270*/  FMNMX R7, R81, R12, !PT ;  /* 0x0000000c51077209 */ /* 0x000fe40007800000 */
[----:B------:R-:W-:Y:S02]  /*3280*/  FSEL R85, R85, -INF , P2 ;  /* 0xff80000055557808 */ /* 0x000fe40001000000 */
[----:B------:R-:W-:Y:S02]  /*3290*/  FMNMX R12, R84, R7, !PT ;  /* 0x00000007540c7209 */ /* 0x000fe40007800000 */
[----:B-1----:R-:W-:-:S02]  /*32a0*/  FMNMX R15, R16, R15, !PT ;  /* 0x0000000f100f7209 */ /* 0x002fc40007800000 */
[----:B------:R-:W-:-:S03]  /*32b0*/  FMNMX R12, R85, R12, !PT ;  /* 0x0000000c550c7209 */ /* 0x000fc60007800000 */
[----:B------:R-:W1:Y:S04]  /*32c0*/  SHFL.BFLY PT, R16, R15, 0x2, 0x1f ;  /* 0x0c401f000f107f89 */ /* 0x000e6800000e0000 */
[----:B------:R-:W2:Y:S01]  /*32d0*/  SHFL.BFLY PT, R7, R12, 0x1, 0x1f ;  /* 0x0c201f000c077f89 */ /* 0x000ea200000e0000 */
[----:B-1----:R-:W-:Y:S02]  /*32e0*/  FMNMX R16, R15, R16, !PT ;  /* 0x000000100f107209 */ /* 0x002fe40007800000 */
[----:B--2---:R-:W-:Y:S02]  /*32f0*/  FMNMX R7, R12, R7, !PT ;  /* 0x000000070c077209 */ /* 0x004fe40007800000 */
[----:B------:R-:W-:-:S03]  /*3300*/  FSETP.NEU.AND P1, PT, R16, -INF , PT ;  /* 0xff8000001000780b */ /* 0x000fc60003f2d000 */
[----:B------:R-:W1:Y:S01]  /*3310*/  SHFL.BFLY PT, R12, R7, 0x2, 0x1f ;  /* 0x0c401f00070c7f89 */ /* 0x000e6200000e0000 */
[----:B------:R-:W-:-:S05]  /*3320*/  FSEL R13, R16, RZ, P1 ;  /* 0x000000ff100d7208 */ /* 0x000fca0000800000 */
[----:B------:R-:W-:Y:S01]  /*3330*/  FMUL R13, R13, UR6 ;  /* 0x000000060d0d7c20 */ /* 0x000fe20008400000 */
[----:B------:R-:W-:-:S03]  /*3340*/  ULDC UR6, c[0x0][0x604] ;  /* 0x0001810000067ab9 */ /* 0x000fc60000000800 */
[--C-:B------:R-:W-:Y:S01]  /*3350*/  FFMA R26, R26, UR6, -R13.reuse ;  /* 0x000000061a1a7c23 */ /* 0x100fe2000800080d */
[----:B------:R-:W-:Y:S02]  /*3360*/  ULDC UR6, c[0x0][0x604] ;  /* 0x0001810000067ab9 */ /* 0x000fe40000000800 */
[--C-:B------:R-:W-:Y:S01]  /*3370*/  FFMA R18, R27, UR6, -R13.reuse ;  /* 0x000000061b127c23 */ /* 0x100fe2000800080d */
[----:B------:R-:W-:Y:S01]  /*3380*/  ULDC UR6, c[0x0][0x604] ;  /* 0x0001810000067ab9 */ /* 0x000fe20000000800 */
[----:B------:R-:W-:Y:S01]  /*3390*/  FSETP.GEU.AND P1, PT, R26, -126, PT ;  /* 0xc2fc00001a00780b */ /* 0x000fe20003f2e000 */
        /* <DEDUP_REMOVED lines=8> */
[----:B-1----:R-:W-:Y:S01]  /*3420*/  FMNMX R15, R7, R12, !PT ;  /* 0x0000000c070f7209 */ /* 0x002fe20007800000 */
[--C-:B------:R-:W-:Y:S01]  /*3430*/  FFMA R22, R35, UR6, -R13.reuse ;  /* 0x0000000623167c23 */ /* 0x100fe2000800080d */
[----:B------:R-:W-:Y:S01]  /*3440*/  FSETP.GEU.AND P2, PT, R20, -126, PT ;  /* 0xc2fc00001400780b */ /* 0x000fe20003f4e000 */
[----:B------:R-:W-:Y:S01]  /*3450*/  ULDC UR6, c[0x0][0x604] ;  /* 0x0001810000067ab9 */ /* 0x000fe20000000800 */
[C---:B------:R-:W-:Y:S01]  /*3460*/  FSETP.NEU.AND P5, PT, R15.reuse, -INF , PT ;  /* 0xff8000000f00780b */ /* 0x040fe20003fad000 */
[----:B------:R-:W-:Y:S01]  /*3470*/  @!P1 FMUL R26, R26, 0.5 ;  /* 0x3f0000001a1a9820 */ /* 0x000fe20000400000 */
[----:B------:R-:W-:Y:S01]  /*3480*/  FSETP.GEU.AND P6, PT, R34, -126, PT ;  /* 0xc2fc00002200780b */ /* 0x000fe20003fce000 */
[----:B------:R-:W-:Y:S01]  /*3490*/  @!P4 FMUL R18, R18, 0.5 ;  /* 0x3f0000001212c820 */ /* 0x000fe20000400000 */
[----:B------:R-:W-:Y:S01]  /*34a0*/  FSEL R7, R15, RZ, P5 ;  /* 0x000000ff0f077208 */ /* 0x000fe20002800000 */
[----:B------:R-:W-:Y:S01]  /*34b0*/  FFMA R38, R38, UR6, -R13 ;  /* 0x0000000626267c23 */ /* 0x000fe2000800080d */
[----:B------:R-:W-:Y:S01]  /*34c0*/  FSETP.GEU.AND P5, PT, R22, -126, PT ;  /* 0xc2fc00001600780b */ /* 0x000fe20003fae000 */
[----:B------:R1:W2:Y:S01]  /*34d0*/  MUFU.EX2 R153, R26 ;  /* 0x0000001a00997308 */ /* 0x0002a20000000800 */
[----:B------:R-:W-:Y:S01]  /*34e0*/  ULDC UR6, c[0x0][0x604] ;  /* 0x0001810000067ab9 */ /* 0x000fe20000000800 */
[----:B------:R-:W-:-:S02]  /*34f0*/  @!P3 FMUL R30, R30, 0.5 ;  /* 0x3f0000001e1eb820 */ /* 0x000fc40000400000 */
[----:B------:R-:W-:-:S04]  /*3500*/  @!P2 FMUL R20, R20, 0.5 ;  /* 0x3f0000001414a820 */ /* 0x000fc80000400000 */
[----:B------:R-:W-:Y:S01]  /*3510*/  @!P6 FMUL R34, R34, 0.5 ;  /* 0x3f0000002222e820 */ /* 0x000fe20000400000 */
[----:B------:R-:W3:Y:S01]  /*3520*/  MUFU.EX2 R18, R18 ;  /* 0x0000001200127308 */ /* 0x000ee20000000800 */
[--C-:B-1----:R-:W-:Y:S01]  /*3530*/  FFMA R26, R39, UR6, -R13.reuse ;  /* 0x00000006271a7c23 */ /* 0x102fe2000800080d */
[----:B------:R-:W-:Y:S01]  /*3540*/  ULDC UR6, c[0x0][0x604] ;  /* 0x0001810000067ab9 */ /* 0x000fe20000000800 */
[----:B------:R-:W-:Y:S01]  /*3550*/  @!P5 FMUL R22, R22, 0.5 ;  /* 0x3f0000001616d820 */ /* 0x000fe20000400000 */
[----:B------:R-:W-:Y:S01]  /*3560*/  FFMA R42, R42, UR6, -R13 ;  /* 0x000000062a2a7c23 */ /* 0x000fe2000800080d */
[----:B------:R-:W-:-:S03]  /*3570*/  ULDC UR6, c[0x0][0x604] ;  /* 0x0001810000067ab9 */ /* 0x000fc60000000800 */
[----:B------:R-:W1:Y:S01]  /*3580*/  MUFU.EX2 R20, R20 ;  /* 0x0000001400147308 */ /* 0x000e620000000800 */
[----:B--2---:R-:W-:Y:S01]  /*3590*/  @!P1 FMUL R153, R153, R153 ;  /* 0x0000009999999220 */ /* 0x004fe20000400000 */
[----:B------:R-:W-:-:S06]  /*35a0*/  FSETP.GEU.AND P1, PT, R38, -126, PT ;  /* 0xc2fc00002600780b */ /* 0x000fcc0003f2e000 */
[----:B------:R-:W2:Y:S01]  /*35b0*/  MUFU.EX2 R22, R22 ;  /* 0x0000001600167308 */ /* 0x000ea20000000800 */
[----:B---3--:R-:W-:Y:S01]  /*35c0*/  @!P4 FMUL R18, R18, R18 ;  /* 0x000000121212c220 */ /* 0x008fe20000400000 */
[----:B------:R-:W-:-:S05]  /*35d0*/  FSETP.GEU.AND P4, PT, R26, -126, PT ;  /* 0xc2fc00001a00780b */ /* 0x000fca0003f8e000 */
[----:B------:R-:W-:Y:S01]  /*35e0*/  @!P1 FMUL R38, R38, 0.5 ;  /* 0x3f00000026269820 */ /* 0x000fe20000400000 */
[----:B------:R-:W3:Y:S01]  /*35f0*/  MUFU.EX2 R157, R34 ;  /* 0x00000022009d7308 */ /* 0x000ee20000000800 */
[----:B-1----:R-:W-:-:S06]  /*3600*/  @!P2 FMUL R20, R20, R20 ;  /* 0x000000141414a220 */ /* 0x002fcc0000400000 */
[----:B------:R-:W-:Y:S01]  /*3610*/  @!P4 FMUL R26, R26, 0.5 ;  /* 0x3f0000001a1ac820 */ /* 0x000fe20000400000 */
[----:B------:R1:W4:Y:S01]  /*3620*/  MUFU.EX2 R155, R30 ;  /* 0x0000001e009b7308 */ /* 0x0003220000000800 */
[----:B--2---:R-:W-:-:S07]  /*3630*/  @!P5 FMUL R22, R22, R22 ;  /* 0x000000161616d220 */ /* 0x004fce0000400000 */
[----:B------:R2:W5:Y:S01]  /*3640*/  MUFU.EX2 R159, R38 ;  /* 0x00000026009f7308 */ /* 0x0005620000000800 */
[--C-:B-1----:R-:W-:Y:S01]  /*3650*/  FFMA R30, R43, UR6, -R13.reuse ;  /* 0x000000062b1e7c23 */ /* 0x102fe2000800080d */
[----:B------:R-:W-:Y:S01]  /*3660*/  ULDC UR6, c[0x0][0x604] ;  /* 0x0001810000067ab9 */ /* 0x000fe20000000800 */
[----:B---3--:R-:W-:Y:S01]  /*3670*/  @!P6 FMUL R157, R157, R157 ;  /* 0x0000009d9d9de220 */ /* 0x008fe20000400000 */
[--C-:B------:R-:W-:Y:S01]  /*3680*/  FFMA R46, R46, UR6, -R13.reuse ;  /* 0x000000062e2e7c23 */ /* 0x100fe2000800080d */
[----:B------:R-:W-:Y:S01]  /*3690*/  ULDC UR6, c[0x0][0x604] ;  /* 0x0001810000067ab9 */ /* 0x000fe20000000800 */
[----:B------:R-:W-:Y:S01]  /*36a0*/  FSETP.GEU.AND P2, PT, R30, -126, PT ;  /* 0xc2fc00001e00780b */ /* 0x000fe20003f4e000 */
[--C-:B------:R-:W-:Y:S01]  /*36b0*/  FFMA R34, R47, UR6, -R13.reuse ;  /* 0x000000062f227c23 */ /* 0x100fe2000800080d */
[----:B------:R-:W-:Y:S01]  /*36c0*/  ULDC UR6, c[0x0][0x604] ;  /* 0x0001810000067ab9 */ /* 0x000fe20000000800 */
[----:B------:R-:W-:Y:S01]  /*36d0*/  FSETP.GEU.AND P6, PT, R46, -126, PT ;  /* 0xc2fc00002e00780b */ /* 0x000fe20003fce000 */
[----:B----4-:R-:W-:Y:S01]  /*36e0*/  @!P3 FMUL R155, R155, R155 ;  /* 0x0000009b9b9bb220 */ /* 0x010fe20000400000 */
[----:B------:R-:W-:Y:S01]  /*36f0*/  FSETP.GEU.AND P3, PT, R42, -126, PT ;  /* 0xc2fc00002a00780b */ /* 0x000fe20003f6e000 */
[--C-:B------:R-:W-:Y:S01]  /*3700*/  FFMA R50, R50, UR6, -R13.reuse ;  /* 0x0000000632327c23 */ /* 0x100fe2000800080d */
[----:B------:R-:W-:Y:S01]  /*3710*/  FSETP.GEU.AND P5, PT, R34, -126, PT ;  /* 0xc2fc00002200780b */ /* 0x000fe20003fae000 */
[----:B------:R-:W-:Y:S01]  /*3720*/  ULDC UR6, c[0x0][0x604] ;  /* 0x0001810000067ab9 */ /* 0x000fe20000000800 */
[----:B------:R-:W1:Y:S01]  /*3730*/  MUFU.EX2 R26, R26 ;  /* 0x0000001a001a7308 */ /* 0x000e620000000800 */
[--C-:B--2---:R-:W-:Y:S01]  /*3740*/  FFMA R38, R51, UR6, -R13.reuse ;  /* 0x0000000633267c23 */ /* 0x104fe2000800080d */
[----:B------:R-:W-:Y:S01]  /*3750*/  ULDC UR6, c[0x0][0x604] ;  /* 0x0001810000067ab9 */ /* 0x000fe20000000800 */
[----:B-----5:R-:W-:Y:S01]  /*3760*/  @!P1 FMUL R159, R159, R159 ;  /* 0x0000009f9f9f9220 */ /* 0x020fe20000400000 */
[----:B------:R-:W-:Y:S01]  /*3770*/  @!P2 FMUL R30, R30, 0.5 ;  /* 0x3f0000001e1ea820 */ /* 0x000fe20000400000 */
[----:B------:R-:W-:Y:S01]  /*3780*/  FFMA R54, R54, UR6, -R13 ;  /* 0x0000000636367c23 */ /* 0x000fe2000800080d */
[----:B------:R-:W-:Y:S01]  /*3790*/  ULDC UR6, c[0x0][0x604] ;  /* 0x0001810000067ab9 */ /* 0x000fe20000000800 */
[----:B------:R-:W-:Y:S01]  /*37a0*/  @!P6 FMUL R46, R46, 0.5 ;  /* 0x3f0000002e2ee820 */ /* 0x000fe20000400000 */
[----:B------:R-:W-:Y:S01]  /*37b0*/  FSETP.GEU.AND P1, PT, R50, -126, PT ;  /* 0xc2fc00003200780b */ /* 0x000fe20003f2e000 */
[----:B------:R-:W-:Y:S01]  /*37c0*/  @!P3 FMUL R42, R42, 0.5 ;  /* 0x3f0000002a2ab820 */ /* 0x000fe20000400000 */
[----:B------:R-:W2:Y:S01]  /*37d0*/  MUFU.EX2 R30, R30 ;  /* 0x0000001e001e7308 */ /* 0x000ea20000000800 */
[----:B------:R-:W-:Y:S01]  /*37e0*/  @!P5 FMUL R34, R34, 0.5 ;  /* 0x3f0000002222d820 */ /* 0x000fe20000400000 */
[----:B-1----:R-:W-:-:S06]  /*37f0*/  @!P4 FMUL R26, R26, R26 ;  /* 0x0000001a1a1ac220 */ /* 0x002fcc0000400000 */
[----:B------:R-:W1:Y:S01]  /*3800*/  MUFU.EX2 R163, R46 ;  /* 0x0000002e00a37308 */ /* 0x000e620000000800 */
[----:B------:R-:W-:Y:S02]  /*3810*/  FSETP.GEU.AND P4, PT, R38, -126, PT ;  /* 0xc2fc00002600780b */ /* 0x000fe40003f8e000 */
[----:B------:R-:W-:-:S05]  /*3820*/  @!P1 FMUL R50, R50, 0.5 ;  /* 0x3f00000032329820 */ /* 0x000fca0000400000 */
[----:B------:R-:W3:Y:S01]  /*3830*/  MUFU.EX2 R34, R34 ;  /* 0x0000002200227308 */ /* 0x000ee20000000800 */
[----:B--2---:R-:W-:-:S05]  /*3840*/  @!P2 FMUL R30, R30, R30 ;  /* 0x0000001e1e1ea220 */ /* 0x004fca0000400000 */
[----:B------:R-:W-:Y:S02]  /*3850*/  @!P4 FMUL R38, R38, 0.5 ;  /* 0x3f0000002626c820 */ /* 0x000fe40000400000 */
[----:B------:R2:W4:Y:S01]  /*3860*/  MUFU.EX2 R161, R42 ;  /* 0x0000002a00a17308 */ /* 0x0005220000000800 */
[----:B-1----:R-:W-:-:S07]  /*3870*/  @!P6 FMUL R163, R163, R163 ;  /* 0x000000a3a3a3e220 */ /* 0x002fce0000400000 */
[----:B------:R1:W5:Y:S01]  /*3880*/  MUFU.EX2 R165, R50 ;  /* 0x0000003200a57308 */ /* 0x0003620000000800 */
[--C-:B--2---:R-:W-:Y:S01]  /*3890*/  FFMA R42, R55, UR6, -R13.reuse ;  /* 0x00000006372a7c23 */ /* 0x104fe2000800080d */
        /* <DEDUP_REMOVED lines=10> */
[--C-:B-1----:R-:W-:Y:S01]  /*3940*/  FFMA R50, R62, UR6, -R13.reuse ;  /* 0x000000063e327c23 */ /* 0x102fe2000800080d */
[----:B------:R-:W-:Y:S01]  /*3950*/  FSETP.GEU.AND P5, PT, R59, -126, PT ;  /* 0xc2fc00003b00780b */ /* 0x000fe20003fae000 */
[----:B------:R-:W-:Y:S01]  /*3960*/  ULDC UR6, c[0x0][0x604] ;  /* 0x0001810000067ab9 */ /* 0x000fe20000000800 */
[----:B------:R-:W1:Y:S01]  /*3970*/  MUFU.EX2 R38, R38 ;  /* 0x0000002600267308 */ /* 0x000e620000000800 */
[----:B------:R-:W-:Y:S01]  /*3980*/  FFMA R63, R63, UR6, -R13 ;  /* 0x000000063f3f7c23 */ /* 0x000fe2000800080d */
[----:B------:R-:W-:Y:S01]  /*3990*/  ULDC UR6, c[0x0][0x604] ;  /* 0x0001810000067ab9 */ /* 0x000fe20000000800 */
[----:B-----5:R-:W-:Y:S01]  /*39a0*/  @!P1 FMUL R165, R165, R165 ;  /* 0x000000a5a5a59220 */ /* 0x020fe20000400000 */
[----:B------:R-:W-:Y:S01]  /*39b0*/  @!P2 FMUL R42, R42, 0.5 ;  /* 0x3f0000002a2aa820 */ /* 0x000fe20000400000 */
[----:B------:R-:W-:-:S02]  /*39c0*/  FSETP.GEU.AND P1, PT, R50, -126, PT ;  /* 0xc2fc00003200780b */ /* 0x000fc40003f2e000 */
[----:B------:R-:W-:Y:S02]  /*39d0*/  @!P6 FMUL R46, R46, 0.5 ;  /* 0x3f0000002e2ee820 */ /* 0x000fe40000400000 */
[----:B------:R-:W-:Y:S01]  /*39e0*/  @!P3 FMUL R54, R54, 0.5 ;  /* 0x3f0000003636b820 */ /* 0x000fe20000400000 */
[----:B------:R-:W2:Y:S01]  /*39f0*/  MUFU.EX2 R42, R42 ;  /* 0x0000002a002a7308 */ /* 0x000ea20000000800 */
[----:B------:R-:W-:Y:S01]  /*3a00*/  @!P5 FMUL R59, R59, 0.5 ;  /* 0x3f0000003b3bd820 */ /* 0x000fe20000400000 */
[----:B-1----:R-:W-:-:S06]  /*3a10*/  @!P4 FMUL R38, R38, R38 ;  /* 0x000000262626c220 */ /* 0x002fcc0000400000 */
[----:B------:R-:W1:Y:S01]  /*3a20*/  MUFU.EX2 R169, R59 ;  /* 0x0000003b00a97308 */ /* 0x000e620000000800 */
[----:B------:R-:W-:Y:S01]  /*3a30*/  FSETP.GEU.AND P4, PT, R63, -126, PT ;  /* 0xc2fc00003f00780b */ /* 0x000fe20003f8e000 */
[----:B------:R-:W-:-:S06]  /*3a40*/  @!P1 FMUL R50, R50, 0.5 ;  /* 0x3f00000032329820 */ /* 0x000fcc0000400000 */
[----:B------:R-:W3:Y:S01]  /*3a50*/  MUFU.EX2 R46, R46 ;  /* 0x0000002e002e7308 */ /* 0x000ee20000000800 */
[----:B--2---:R-:W-:-:S05]  /*3a60*/  @!P2 FMUL R42, R42, R42 ;  /* 0x0000002a2a2aa220 */ /* 0x004fca0000400000 */
[----:B------:R-:W-:Y:S02]  /*3a70*/  @!P4 FMUL R63, R63, 0.5 ;  /* 0x3f0000003f3fc820 */ /* 0x000fe40000400000 */
[----:B------:R2:W4:Y:S01]  /*3a80*/  MUFU.EX2 R167, R54 ;  /* 0x0000003600a77308 */ /* 0x0005220000000800 */
[----:B-1----:R-:W-:-:S07]  /*3a90*/  @!P5 FMUL R169, R169, R169 ;  /* 0x000000a9a9a9d220 */ /* 0x002fce0000400000 */
[----:B------:R-:W1:Y:S01]  /*3aa0*/  MUFU.EX2 R171, R63 ;  /* 0x0000003f00ab7308 */ /* 0x000e620000000800 */
[--C-:B--2---:R-:W-:Y:S01]  /*3ab0*/  FFMA R54, R66, UR6, -R13.reuse ;  /* 0x0000000642367c23 */ /* 0x104fe2000800080d */
[----:B------:R-:W-:Y:S01]  /*3ac0*/  ULDC UR6, c[0x0][0x604] ;  /* 0x0001810000067ab9 */ /* 0x000fe20000000800 */
[----:B---3--:R-:W-:Y:S01]  /*3ad0*/  @!P6 FMUL R46, R46, R46 ;  /* 0x0000002e2e2ee220 */ /* 0x008fe20000400000 */
        /* <DEDUP_REMOVED lines=13> */
[----:B----4-:R-:W-:Y:S01]  /*3bb0*/  @!P3 FMUL R167, R167, R167 ;  /* 0x000000a7a7a7b220 */ /* 0x010fe20000400000 */
[--C-:B------:R-:W-:Y:S01]  /*3bc0*/  FFMA R78, R78, UR6, -R13.reuse ;  /* 0x000000064e4e7c23 */ /* 0x100fe2000800080d */
[----:B------:R-:W-:Y:S01]  /*3bd0*/  ULDC UR6, c[0x0][0x604] ;  /* 0x0001810000067ab9 */ /* 0x000fe20000000800 */
[----:B-1----:R-:W-:Y:S01]  /*3be0*/  @!P4 FMUL R171, R171, R171 ;  /* 0x000000abababc220 */ /* 0x002fe20000400000 */
[----:B------:R-:W-:Y:S01]  /*3bf0*/  @!P2 FMUL R67, R67, 0.5 ;  /* 0x3f0000004343a820 */ /* 0x000fe20000400000 */
[--C-:B------:R-:W-:Y:S01]  /*3c00*/  FFMA R79, R79, UR6, -R13.reuse ;  /* 0x000000064f4f7c23 */ /* 0x100fe2000800080d */
[----:B------:R-:W-:Y:S01]  /*3c10*/  ULDC UR6, c[0x0][0x604] ;  /* 0x0001810000067ab9 */ /* 0x000fe20000000800 */
[----:B------:R-:W-:Y:S01]  /*3c20*/  @!P6 FMUL R58, R58, 0.5 ;  /* 0x3f0000003a3ae820 */ /* 0x000fe20000400000 */
[----:B------:R-:W1:Y:S01]  /*3c30*/  MUFU.EX2 R173, R67 ;  /* 0x0000004300ad7308 */ /* 0x000e620000000800 */
[--C-:B------:R-:W-:Y:S01]  /*3c40*/  FFMA R82, R82, UR6, -R13.reuse ;  /* 0x0000000652527c23 */ /* 0x100fe2000800080d */
[----:B------:R-:W-:Y:S01]  /*3c50*/  @!P5 FMUL R71, R71, 0.5 ;  /* 0x3f0000004747d820 */ /* 0x000fe20000400000 */
[----:B------:R-:W-:Y:S01]  /*3c60*/  ULDC UR6, c[0x0][0x604] ;  /* 0x0001810000067ab9 */ /* 0x000fe20000000800 */
[----:B------:R-:W-:Y:S01]  /*3c70*/  FSETP.GEU.AND P3, PT, R54, -126, PT ;  /* 0xc2fc00003600780b */ /* 0x000fe20003f6e000 */
[--C-:B------:R-:W-:Y:S01]  /*3c80*/  FFMA R83, R83, UR6, -R13.reuse ;  /* 0x0000000653537c23 */ /* 0x100fe2000800080d */
[----:B------:R-:W-:Y:S01]  /*3c90*/  FSETP.GEU.AND P4, PT, R75, -126, PT ;  /* 0xc2fc00004b00780b */ /* 0x000fe20003f8e000 */
[----:B------:R-:W-:Y:S01]  /*3ca0*/  ULDC UR6, c[0x0][0x604] ;  /* 0x0001810000067ab9 */ /* 0x000fe20000000800 */
[----:B------:R-:W2:Y:S01]  /*3cb0*/  MUFU.EX2 R175, R71 ;  /* 0x0000004700af7308 */ /* 0x000ea20000000800 */
[--C-:B------:R-:W-:Y:S01]  /*3cc0*/  FFMA R86, R86, UR6, -R13.reuse ;  /* 0x0000000656567c23 */ /* 0x100fe2000800080d */
[----:B------:R-:W-:Y:S01]  /*3cd0*/  ULDC UR6, c[0x0][0x604] ;  /* 0x0001810000067ab9 */ /* 0x000fe20000000800 */
[----:B------:R-:W-:Y:S01]  /*3ce0*/  FADD R12, R153, R46 ;  /* 0x0000002e990c7221 */ /* 0x000fe20000000000 */
[----:B------:R-:W-:Y:S01]  /*3cf0*/  FFMA R13, R87, UR6, -R13 ;  /* 0x00000006570d7c23 */ /* 0x000fe2000800080d */
[----:B------:R-:W-:Y:S01]  /*3d00*/  ULDC UR6, c[0x0][0x604] ;  /* 0x0001810000067ab9 */ /* 0x000fe20000000800 */
[----:B------:R-:W-:Y:S01]  /*3d10*/  F2FP.BF16.F32.PACK_AB R153, R18, R153 ;  /* 0x000000991299723e */ /* 0x000fe200000010ff */
[----:B------:R-:W-:Y:S01]  /*3d20*/  FMUL R7, R7, UR6 ;  /* 0x0000000607077c20 */ /* 0x000fe20008400000 */
[----:B------:R-:W3:Y:S01]  /*3d30*/  MUFU.EX2 R58, R58 ;  /* 0x0000003a003a7308 */ /* 0x000ee20000000800 */
[----:B-1----:R-:W-:Y:S01]  /*3d40*/  @!P2 FMUL R173, R173, R173 ;  /* 0x000000adadada220 */ /* 0x002fe20000400000 */
[----:B------:R-:W-:Y:S01]  /*3d50*/  FSETP.GEU.AND P2, PT, R79, -126, PT ;  /* 0xc2fc00004f00780b */ /* 0x000fe20003f4e000 */
[----:B------:R-:W-:Y:S01]  /*3d60*/  @!P3 FMUL R54, R54, 0.5 ;  /* 0x3f0000003636b820 */ /* 0x000fe20000400000 */
[----:B------:R-:W-:Y:S01]  /*3d70*/  @!P4 FMUL R75, R75, 0.5 ;  /* 0x3f0000004b4bc820 */ /* 0x000fe20000400000 */
[----:B------:R-:W-:Y:S01]  /*3d80*/  ULDC UR6, c[0x0][0x604] ;  /* 0x0001810000067ab9 */ /* 0x000fe20000000800 */
[--C-:B------:R-:W-:Y:S01]  /*3d90*/  FFMA R85, R85, UR7, -R7.reuse ;  /* 0x0000000755557c23 */ /* 0x100fe20008000807 */
[----:B------:R-:W-:Y:S01]  /*3da0*/  FFMA R24, R24, UR6, -R7 ;  /* 0x0000000618187c23 */ /* 0x000fe20008000807 */
[----:B------:R-:W1:Y:S01]  /*3db0*/  MUFU.EX2 R50, R50 ;  /* 0x0000003200327308 */ /* 0x000e620000000800 */
[----:B--2---:R-:W-:Y:S01]  /*3dc0*/  @!P5 FMUL R175, R175, R175 ;  /* 0x000000afafafd220 */ /* 0x004fe20000400000 */
[----:B------:R-:W-:Y:S01]  /*3dd0*/  FSETP.GEU.AND P5, PT, R83, -126, PT ;  /* 0xc2fc00005300780b */ /* 0x000fe20003fae000 */
[----:B------:R-:W-:-:S02]  /*3de0*/  ULDC UR6, c[0x0][0x604] ;  /* 0x0001810000067ab9 */ /* 0x000fc40000000800 */
[--C-:B------:R-:W-:Y:S01]  /*3df0*/  FFMA R25, R25, UR6, -R7.reuse ;  /* 0x0000000619197c23 */ /* 0x100fe20008000807 */
[----:B------:R-:W-:Y:S01]  /*3e00*/  ULDC UR6, c[0x0][0x604] ;  /* 0x0001810000067ab9 */ /* 0x000fe20000000800 */
[----:B------:R-:W-:Y:S01]  /*3e10*/  @!P2 FMUL R79, R79, 0.5 ;  /* 0x3f0000004f4fa820 */ /* 0x000fe20000400000 */
[----:B------:R-:W2:Y:S01]  /*3e20*/  MUFU.EX2 R177, R75 ;  /* 0x0000004b00b17308 */ /* 0x000ea20000000800 */
[----:B---3--:R-:W-:Y:S01]  /*3e30*/  @!P6 FMUL R58, R58, R58 ;  /* 0x0000003a3a3ae220 */ /* 0x008fe20000400000 */
[----:B------:R-:W-:Y:S01]  /*3e40*/  FSETP.GEU.AND P6, PT, R82, -126, PT ;  /* 0xc2fc00005200780b */ /* 0x000fe20003fce000 */
[--C-:B------:R-:W-:Y:S01]  /*3e50*/  FFMA R28, R28, UR6, -R7.reuse ;  /* 0x000000061c1c7c23 */ /* 0x100fe20008000807 */
[----:B------:R-:W-:Y:S02]  /*3e60*/  ULDC UR6, c[0x0][0x604] ;  /* 0x0001810000067ab9 */ /* 0x000fe40000000800 */
[----:B------:R-:W-:Y:S01]  /*3e70*/  FFMA R29, R29, UR6, -R7 ;  /* 0x000000061d1d7c23 */ /* 0x000fe20008000807 */
[----:B------:R-:W-:Y:S01]  /*3e80*/  @!P5 FMUL R83, R83, 0.5 ;  /* 0x3f0000005353d820 */ /* 0x000fe20000400000 */
[----:B------:R-:W3:Y:S01]  /*3e90*/  MUFU.EX2 R179, R79 ;  /* 0x0000004f00b37308 */ /* 0x000ee20000000800 */
[----:B-1----:R-:W-:Y:S01]  /*3ea0*/  @!P1 FMUL R50, R50, R50 ;  /* 0x0000003232329220 */ /* 0x002fe20000400000 */
[----:B------:R-:W-:Y:S01]  /*3eb0*/  FSETP.GEU.AND P1, PT, R62, -126, PT ;  /* 0xc2fc00003e00780b */ /* 0x000fe20003f2e000 */
[----:B------:R-:W-:-:S02]  /*3ec0*/  ULDC UR6, c[0x0][0x604] ;  /* 0x0001810000067ab9 */ /* 0x000fc40000000800 */
[--C-:B------:R-:W-:Y:S01]  /*3ed0*/  FFMA R32, R32, UR6, -R7.reuse ;  /* 0x0000000620207c23 */ /* 0x100fe20008000807 */
[----:B------:R-:W-:Y:S01]  /*3ee0*/  ULDC UR6, c[0x0][0x604] ;  /* 0x0001810000067ab9 */ /* 0x000fe20000000800 */
[----:B------:R-:W-:Y:S01]  /*3ef0*/  @!P6 FMUL R82, R82, 0.5 ;  /* 0x3f0000005252e820 */ /* 0x000fe20000400000 */
[----:B------:R-:W1:Y:S01]  /*3f00*/  MUFU.EX2 R181, R83 ;  /* 0x0000005300b57308 */ /* 0x000e620000000800 */
[----:B--2---:R-:W-:Y:S01]  /*3f10*/  @!P4 FMUL R177, R177, R177 ;  /* 0x000000b1b1b1c220 */ /* 0x004fe20000400000 */
[----:B------:R-:W-:Y:S01]  /*3f20*/  FSETP.GEU.AND P4, PT, R13, -126, PT ;  /* 0xc2fc00000d00780b */ /* 0x000fe20003f8e000 */
[--C-:B------:R-:W-:Y:S01]  /*3f30*/  FFMA R33, R33, UR6, -R7.reuse ;  /* 0x0000000621217c23 */ /* 0x100fe20008000807 */
[----:B------:R-:W-:Y:S02]  /*3f40*/  ULDC UR6, c[0x0][0x604] ;  /* 0x0001810000067ab9 */ /* 0x000fe40000000800 */
[----:B------:R-:W-:Y:S01]  /*3f50*/  FFMA R36, R36, UR6, -R7 ;  /* 0x0000000624247c23 */ /* 0x000fe20008000807 */
[----:B------:R-:W-:Y:S01]  /*3f60*/  @!P1 FMUL R62, R62, 0.5 ;  /* 0x3f0000003e3e9820 */ /* 0x000fe20000400000 */
[----:B------:R-:W2:Y:S01]  /*3f70*/  MUFU.EX2 R54, R54 ;  /* 0x0000003600367308 */ /* 0x000ea20000000800 */
[----:B---3--:R-:W-:Y:S01]  /*3f80*/  @!P2 FMUL R179, R179, R179 ;  /* 0x000000b3b3b3a220 */ /* 0x008fe20000400000 */
[----:B------:R-:W-:Y:S01]  /*3f90*/  FSETP.GEU.AND P2, PT, R25, -126, PT ;  /* 0xc2fc00001900780b */ /* 0x000fe20003f4e000 */
[----:B------:R-:W-:-:S02]  /*3fa0*/  ULDC UR6, c[0x0][0x604] ;  /* 0x0001810000067ab9 */ /* 0x000fc40000000800 */
[--C-:B------:R-:W-:Y:S01]  /*3fb0*/  FFMA R37, R37, UR6, -R7.reuse ;  /* 0x0000000625257c23 */ /* 0x100fe20008000807 */
[----:B------:R-:W-:Y:S01]  /*3fc0*/  ULDC UR6, c[0x0][0x604] ;  /* 0x0001810000067ab9 */ /* 0x000fe20000000800 */
[----:B------:R-:W-:Y:S01]  /*3fd0*/  @!P4 FMUL R13, R13, 0.5 ;  /* 0x3f0000000d0dc820 */ /* 0x000fe20000400000 */
[----:B------:R-:W3:Y:S01]  /*3fe0*/  MUFU.EX2 R82, R82 ;  /* 0x0000005200527308 */ /* 0x000ee20000000800 */
[----:B-1----:R-:W-:Y:S01]  /*3ff0*/  @!P5 FMUL R181, R181, R181 ;  /* 0x000000b5b5b5d220 */ /* 0x002fe20000400000 */
[----:B------:R-:W-:Y:S01]  /*4000*/  FSETP.GEU.AND P5, PT, R29, -126, PT ;  /* 0xc2fc00001d00780b */ /* 0x000fe20003fae000 */
[----:B------:R-:W-:Y:S01]  /*4010*/  FFMA R40, R40, UR6, -R7 ;  /* 0x0000000628287c23 */ /* 0x000fe20008000807 */
[----:B------:R-:W-:Y:S01]  /*4020*/  ULDC UR6, c[0x0][0x604] ;  /* 0x0001810000067ab9 */ /* 0x000fe20000000800 */
[----:B------:R-:W-:Y:S01]  /*4030*/  FADD R39, R38, R181 ;  /* 0x000000b526277221 */ /* 0x000fe20000000000 */
[----:B------:R-:W-:Y:S01]  /*4040*/  FFMA R41, R41, UR6, -R7 ;  /* 0x0000000629297c23 */ /* 0x000fe20008000807 */
[----:B------:R-:W-:Y:S01]  /*4050*/  @!P2 FMUL R25, R25, 0.5 ;  /* 0x3f0000001919a820 */ /* 0x000fe20000400000 */
[----:B------:R1:W4:Y:S01]  /*4060*/  MUFU.EX2 R183, R13 ;  /* 0x0000000d00b77308 */ /* 0x0003220000000800 */
        /* <DEDUP_REMOVED lines=10> */
[----:B------:R-:W-:Y:S01]  /*4110*/  ULDC UR6, c[0x0][0x604] ;  /* 0x0001810000067ab9 */ /* 0x000fe20000000800 */
[----:B-1----:R-:W-:Y:S01]  /*4120*/  FADD R13, R157, R54 ;  /* 0x000000369d0d7221 */ /* 0x002fe20000000000 */
[--C-:B------:R-:W-:Y:S01]  /*4130*/  FFMA R48, R48, UR6, -R7.reuse ;  /* 0x0000000630307c23 */ /* 0x100fe20008000807 */
[----:B------:R-:W-:Y:S01]  /*4140*/  @!P3 FMUL R78, R78, 0.5 ;  /* 0x3f0000004e4eb820 */ /* 0x000fe20000400000 */
[----:B------:R-:W1:Y:S01]  /*4150*/  MUFU.EX2 R29, R29 ;  /* 0x0000001d001d7308 */ /* 0x000e620000000800 */
[----:B----4-:R-:W-:Y:S01]  /*4160*/  @!P4 FMUL R183, R183, R183 ;  /* 0x000000b7b7b7c220 */ /* 0x010fe20000400000 */
[----:B------:R-:W-:Y:S01]  /*4170*/  FSETP.GEU.AND P4, PT, R33, -126, PT ;  /* 0xc2fc00002100780b */ /* 0x000fe20003f8e000 */
[----:B------:R-:W-:Y:S01]  /*4180*/  ULDC UR6, c[0x0][0x604] ;  /* 0x0001810000067ab9 */ /* 0x000fe20000000800 */
[----:B------:R-:W-:Y:S01]  /*4190*/  F2FP.BF16.F32.PACK_AB R157, R22, R157 ;  /* 0x0000009d169d723e */ /* 0x000fe200000010ff */
[--C-:B------:R-:W-:Y:S01]  /*41a0*/  FFMA R49, R49, UR6, -R7.reuse ;  /* 0x0000000631317c23 */ /* 0x100fe20008000807 */
[----:B------:R-:W-:Y:S01]  /*41b0*/  ULDC UR6, c[0x0][0x604] ;  /* 0x0001810000067ab9 */ /* 0x000fe20000000800 */
[----:B------:R-:W-:Y:S01]  /*41c0*/  @!P6 FMUL R28, R28, 0.5 ;  /* 0x3f0000001c1ce820 */ /* 0x000fe20000400000 */
[----:B------:R-:W3:Y:S01]  /*41d0*/  MUFU.EX2 R62, R62 ;  /* 0x0000003e003e7308 */ /* 0x000ee20000000800 */
[----:B--2---:R-:W-:Y:S01]  /*41e0*/  @!P2 FMUL R25, R25, R25 ;  /* 0x000000191919a220 */ /* 0x004fe20000400000 */
[----:B------:R-:W-:Y:S01]  /*41f0*/  FSETP.GEU.AND P2, PT, R37, -126, PT ;  /* 0xc2fc00002500780b */ /* 0x000fe20003f4e000 */
[----:B------:R-:W-:Y:S01]  /*4200*/  FFMA R52, R52, UR6, -R7 ;  /* 0x0000000634347c23 */ /* 0x000fe20008000807 */
[----:B------:R-:W-:Y:S01]  /*4210*/  ULDC UR6, c[0x0][0x604] ;  /* 0x0001810000067ab9 */ /* 0x000fe20000000800 */
[----:B------:R-:W-:Y:S01]  /*4220*/  FADD R43, R42, R183 ;  /* 0x000000b72a2b7221 */ /* 0x000fe20000000000 */
[--C-:B------:R-:W-:Y:S01]  /*4230*/  FFMA R53, R53, UR6, -R7.reuse ;  /* 0x0000000635357c23 */ /* 0x100fe20008000807 */
[----:B------:R-:W-:Y:S01]  /*4240*/  @!P4 FMUL R33, R33, 0.5 ;  /* 0x3f0000002121c820 */ /* 0x000fe20000400000 */
[----:B------:R-:W2:Y:S01]  /*4250*/  MUFU.EX2 R78, R78 ;  /* 0x0000004e004e7308 */ /* 0x000ea20000000800 */
[----:B-1----:R-:W-:Y:S01]  /*4260*/  @!P5 FMUL R29, R29, R29 ;  /* 0x0000001d1d1dd220 */ /* 0x002fe20000400000 */
[----:B------:R-:W-:Y:S01]  /*4270*/  FSETP.GEU.AND P5, PT, R41, -126, PT ;  /* 0xc2fc00002900780b */ /* 0x000fe20003fae000 */
[----:B------:R-:W-:Y:S01]  /*4280*/  ULDC UR6, c[0x0][0x604] ;  /* 0x0001810000067ab9 */ /* 0x000fe20000000800 */
[----:B------:R-:W-:Y:S01]  /*4290*/  F2FP.BF16.F32.PACK_AB R181, R181, R82 ;  /* 0x00000052b5b5723e */ /* 0x000fe200000010ff */
[--C-:B------:R-:W-:Y:S01]  /*42a0*/  FFMA R56, R56, UR6, -R7.reuse ;  /* 0x0000000638387c23 */ /* 0x100fe20008000807 */
[----:B------:R-:W-:Y:S01]  /*42b0*/  ULDC UR6, c[0x0][0x604] ;  /* 0x0001810000067ab9 */ /* 0x000fe20000000800 */
[----:B------:R-:W-:Y:S01]  /*42c0*/  @!P2 FMUL R37, R37, 0.5 ;  /* 0x3f0000002525a820 */ /* 0x000fe20000400000 */
[----:B------:R-:W1:Y:S01]  /*42d0*/  MUFU.EX2 R154, R28 ;  /* 0x0000001c009a7308 */ /* 0x000e620000000800 */
[----:B---3--:R-:W-:Y:S01]  /*42e0*/  @!P1 FMUL R62, R62, R62 ;  /* 0x0000003e3e3e9220 */ /* 0x008fe20000400000 */
[----:B------:R-:W-:Y:S01]  /*42f0*/  FSETP.GEU.AND P1, PT, R86, -126, PT ;  /* 0xc2fc00005600780b */ /* 0x000fe20003f2e000 */
[--C-:B------:R-:W-:Y:S01]  /*4300*/  FFMA R57, R57, UR6, -R7.reuse ;  /* 0x0000000639397c23 */ /* 0x100fe20008000807 */
[----:B------:R-:W-:Y:S01]  /*4310*/  ULDC UR6, c[0x0][0x604] ;  /* 0x0001810000067ab9 */ /* 0x000fe20000000800 */
[----:B------:R-:W-:Y:S01]  /*4320*/  FADD R35, R161, R62 ;  /* 0x0000003ea1237221 */ /* 0x000fe20000000000 */
[--C-:B------:R-:W-:Y:S01]  /*4330*/  FFMA R60, R60, UR6, -R7.reuse ;  /* 0x000000063c3c7c23 */ /* 0x100fe20008000807 */
[----:B------:R-:W-:Y:S01]  /*4340*/  @!P5 FMUL R41, R41, 0.5 ;  /* 0x3f0000002929d820 */ /* 0x000fe20000400000 */
[----:B------:R-:W3:Y:S01]  /*4350*/  MUFU.EX2 R33, R33 ;  /* 0x0000002100217308 */ /* 0x000ee20000000800 */
[----:B--2---:R-:W-:Y:S01]  /*4360*/  @!P3 FMUL R78, R78, R78 ;  /* 0x0000004e4e4eb220 */ /* 0x004fe20000400000 */
[----:B------:R-:W-:Y:S01]  /*4370*/  FSETP.GEU.AND P3, PT, R24, -126, PT ;  /* 0xc2fc00001800780b */ /* 0x000fe20003f6e000 */
[----:B------:R-:W-:Y:S01]  /*4380*/  ULDC UR6, c[0x0][0x604] ;  /* 0x0001810000067ab9 */ /* 0x000fe20000000800 */
[----:B------:R-:W-:Y:S01]  /*4390*/  F2FP.BF16.F32.PACK_AB R161, R30, R161 ;  /* 0x000000a11ea1723e */ /* 0x000fe200000010ff */
[--C-:B------:R-:W-:Y:S01]  /*43a0*/  FFMA R61, R61, UR6, -R7.reuse ;  /* 0x000000063d3d7c23 */ /* 0x100fe20008000807 */
[----:B------:R-:W-:Y:S01]  /*43b0*/  ULDC UR6, c[0x0][0x604] ;  /* 0x0001810000067ab9 */ /* 0x000fe20000000800 */
[----:B------:R-:W-:Y:S01]  /*43c0*/  @!P1 FMUL R86, R86, 0.5 ;  /* 0x3f00000056569820 */ /* 0x000fe20000400000 */
[----:B------:R-:W2:Y:S01]  /*43d0*/  MUFU.EX2 R37, R37 ;  /* 0x0000002500257308 */ /* 0x000ea20000000800 */
[----:B-1----:R-:W-:Y:S01]  /*43e0*/  @!P6 FMUL R154, R154, R154 ;  /* 0x0000009a9a9ae220 */ /* 0x002fe20000400000 */
[----:B------:R-:W-:Y:S01]  /*43f0*/  FSETP.GEU.AND P6, PT, R40, -126, PT ;  /* 0xc2fc00002800780b */ /* 0x000fe20003fce000 */
[--C-:B------:R-:W-:Y:S01]  /*4400*/  FFMA R64, R64, UR6, -R7.reuse ;  /* 0x0000000640407c23 */ /* 0x100fe20008000807 */
[----:B------:R-:W-:Y:S01]  /*4410*/  ULDC UR6, c[0x0][0x604] ;  /* 0x0001810000067ab9 */ /* 0x000fe20000000800 */
[----:B------:R-:W-:Y:S01]  /*4420*/  FADD R28, R163, R78 ;  /* 0x0000004ea31c7221 */ /* 0x000fe20000000000 */
[--C-:B------:R-:W-:Y:S01]  /*4430*/  FFMA R65, R65, UR6, -R7.reuse ;  /* 0x0000000641417c23 */ /* 0x100fe20008000807 */
[----:B------:R-:W-:Y:S01]  /*4440*/  @!P3 FMUL R24, R24, 0.5 ;  /* 0x3f0000001818b820 */ /* 0x000fe20000400000 */
[----:B------:R-:W1:Y:S01]  /*4450*/  MUFU.EX2 R41, R41 ;  /* 0x0000002900297308 */ /* 0x000e620000000800 */
[----:B---3--:R-:W-:Y:S01]  /*4460*/  @!P4 FMUL R33, R33, R33 ;  /* 0x000000212121c220 */ /* 0x008fe20000400000 */
        /* <DEDUP_REMOVED lines=10> */
[----:B------:R-:W-:-:S02]  /*4510*/  ULDC UR6, c[0x0][0x604] ;  /* 0x0001810000067ab9 */ /* 0x000fc40000000800 */
[--C-:B------:R-:W-:Y:S01]  /*4520*/  FFMA R69, R69, UR6, -R7.reuse ;  /* 0x0000000645457c23 */ /* 0x100fe20008000807 */
[----:B------:R-:W-:Y:S01]  /*4530*/  @!P4 FMUL R45, R45, 0.5 ;  /* 0x3f0000002d2dc820 */ /* 0x000fe20000400000 */
[----:B------:R2:W4:Y:S01]  /*4540*/  MUFU.EX2 R152, R24 ;  /* 0x0000001800987308 */ /* 0x0005220000000800 */
[----:B-1----:R-:W-:Y:S01]  /*4550*/  @!P5 FMUL R41, R41, R41 ;  /* 0x000000292929d220 */ /* 0x002fe20000400000 */
[----:B------:R-:W-:Y:S01]  /*4560*/  FSETP.GEU.AND P5, PT, R53, -126, PT ;  /* 0xc2fc00003500780b */ /* 0x000fe20003fae000 */
[----:B------:R-:W-:Y:S02]  /*4570*/  ULDC UR6, c[0x0][0x604] ;  /* 0x0001810000067ab9 */ /* 0x000fe40000000800 */
        /* <DEDUP_REMOVED lines=8> */
[----:B--2---:R-:W-:Y:S01]  /*4600*/  FADD R24, R165, R82 ;  /* 0x00000052a5187221 */ /* 0x004fe20000000000 */
[--C-:B------:R-:W-:Y:S01]  /*4610*/  FFMA R81, R81, UR6, -R7.reuse ;  /* 0x0000000651517c23 */ /* 0x100fe20008000807 */
[----:B------:R-:W-:Y:S01]  /*4620*/  @!P5 FMUL R53, R53, 0.5 ;  /* 0x3f0000003535d820 */ /* 0x000fe20000400000 */
[----:B------:R-:W2:Y:S01]  /*4630*/  MUFU.EX2 R45, R45 ;  /* 0x0000002d002d7308 */ /* 0x000ea20000000800 */
        /* <DEDUP_REMOVED lines=8> */
[----:B-1----:R-:W-:Y:S01]  /*46c0*/  @!P6 FMUL R160, R160, R160 ;  /* 0x000000a0a0a0e220 */ /* 0x002fe20000400000 */
[----:B------:R-:W-:Y:S01]  /*46d0*/  FSETP.GEU.AND P6, PT, R52, -126, PT ;  /* 0xc2fc00003400780b */ /* 0x000fe20003fce000 */
[--C-:B------:R-:W-:Y:S01]  /*46e0*/  FFMA R77, R77, UR6, -R7.reuse ;  /* 0x000000064d4d7c23 */ /* 0x100fe20008000807 */
[----:B------:R-:W-:Y:S01]  /*46f0*/  ULDC UR6, c[0x0][0x604] ;  /* 0x0001810000067ab9 */ /* 0x000fe20000000800 */
[----:B------:R-:W-:Y:S01]  /*4700*/  F2FP.BF16.F32.PACK_AB R183, R183, R86 ;  /* 0x00000056b7b7723e */ /* 0x000fe200000010ff */
[----:B------:R-:W-:Y:S01]  /*4710*/  FFMA R84, R84, UR6, -R7 ;  /* 0x0000000654547c23 */ /* 0x000fe20008000807 */
[----:B------:R-:W-:Y:S01]  /*4720*/  @!P3 FMUL R36, R36, 0.5 ;  /* 0x3f0000002424b820 */ /* 0x000fe20000400000 */
[----:B------:R-:W1:Y:S01]  /*4730*/  MUFU.EX2 R156, R32 ;  /* 0x00000020009c7308 */ /* 0x000e620000000800 */
[----:B--2---:R-:W-:Y:S01]  /*4740*/  @!P4 FMUL R45, R45, R45 ;  /* 0x0000002d2d2dc220 */ /* 0x004fe20000400000 */
[----:B------:R-:W-:-:S05]  /*4750*/  FSETP.GEU.AND P4, PT, R57, -126, PT ;  /* 0xc2fc00003900780b */ /* 0x000fca0003f8e000 */
[----:B------:R-:W-:Y:S01]  /*4760*/  @!P6 FMUL R52, R52, 0.5 ;  /* 0x3f0000003434e820 */ /* 0x000fe20000400000 */
[----:B------:R-:W2:Y:S01]  /*4770*/  MUFU.EX2 R158, R36 ;  /* 0x00000024009e7308 */ /* 0x000ea20000000800 */
[----:B---3--:R-:W-:Y:S01]  /*4780*/  @!P2 FMUL R49, R49, R49 ;  /* 0x000000313131a220 */ /* 0x008fe20000400000 */
[----:B------:R-:W-:-:S05]  /*4790*/  FSETP.GEU.AND P2, PT, R61, -126, PT ;  /* 0xc2fc00003d00780b */ /* 0x000fca0003f4e000 */
[----:B------:R-:W-:Y:S01]  /*47a0*/  @!P4 FMUL R57, R57, 0.5 ;  /* 0x3f0000003939c820 */ /* 0x000fe20000400000 */
[----:B------:R-:W3:Y:S01]  /*47b0*/  MUFU.EX2 R166, R52 ;  /* 0x0000003400a67308 */ /* 0x000ee20000000800 */
[----:B-1----:R-:W-:Y:S01]  /*47c0*/  @!P1 FMUL R156, R156, R156 ;  /* 0x0000009c9c9c9220 */ /* 0x002fe20000400000 */
[----:B------:R-:W-:-:S05]  /*47d0*/  FSETP.GEU.AND P1, PT, R44, -126, PT ;  /* 0xc2fc00002c00780b */ /* 0x000fca0003f2e000 */
[----:B------:R-:W-:Y:S01]  /*47e0*/  @!P2 FMUL R61, R61, 0.5 ;  /* 0x3f0000003d3da820 */ /* 0x000fe20000400000 */
[----:B------:R-:W1:Y:S01]  /*47f0*/  MUFU.EX2 R53, R53 ;  /* 0x0000003500357308 */ /* 0x000e620000000800 */
[----:B--2---:R-:W-:Y:S01]  /*4800*/  @!P3 FMUL R158, R158, R158 ;  /* 0x0000009e9e9eb220 */ /* 0x004fe20000400000 */
[----:B------:R-:W-:-:S05]  /*4810*/  FSETP.GEU.AND P3, PT, R48, -126, PT ;  /* 0xc2fc00003000780b */ /* 0x000fca0003f6e000 */
[----:B------:R-:W-:Y:S01]  /*4820*/  @!P1 FMUL R44, R44, 0.5 ;  /* 0x3f0000002c2c9820 */ /* 0x000fe20000400000 */
[----:B------:R2:W4:Y:S01]  /*4830*/  MUFU.EX2 R168, R57 ;  /* 0x0000003900a87308 */ /* 0x0005220000000800 */
[----:B---3--:R-:W-:Y:S01]  /*4840*/  @!P6 FMUL R166, R166, R166 ;  /* 0x000000a6a6a6e220 */ /* 0x008fe20000400000 */
[----:B------:R-:W-:-:S05]  /*4850*/  FSETP.GEU.AND P6, PT, R64, -126, PT ;  /* 0xc2fc00004000780b */ /* 0x000fca0003fce000 */
[----:B------:R-:W-:Y:S01]  /*4860*/  @!P3 FMUL R48, R48, 0.5 ;  /* 0x3f0000003030b820 */ /* 0x000fe20000400000 */
[----:B------:R3:W5:Y:S01]  /*4870*/  MUFU.EX2 R162, R44 ;  /* 0x0000002c00a27308 */ /* 0x0007620000000800 */
[----:B-1----:R-:W-:Y:S01]  /*4880*/  @!P5 FMUL R53, R53, R53 ;  /* 0x000000353535d220 */ /* 0x002fe20000400000 */
[----:B------:R-:W-:Y:S01]  /*4890*/  FSETP.GEU.AND P5, PT, R65, -126, PT ;  /* 0xc2fc00004100780b */ /* 0x000fe20003fae000 */
[----:B--2---:R-:W-:Y:S01]  /*48a0*/  FADD R57, R13, R24 ;  /* 0x000000180d397221 */ /* 0x004fe20000000000 */
[----:B------:R-:W-:Y:S01]  /*48b0*/  FADD R24, R22, R173 ;  /* 0x000000ad16187221 */ /* 0x000fe20000000000 */
[----:B------:R-:W-:Y:S01]  /*48c0*/  FADD R13, R155, R50 ;  /* 0x000000329b0d7221 */ /* 0x000fe20000000000 */
[----:B------:R-:W-:Y:S01]  /*48d0*/  F2FP.BF16.F32.PACK_AB R155, R20, R155 ;  /* 0x0000009b149b723e */ /* 0x000fe200000010ff */
[----:B------:R-:W-:Y:S01]  /*48e0*/  @!P6 FMUL R64, R64, 0.5 ;  /* 0x3f0000004040e820 */ /* 0x000fe20000400000 */
[----:B------:R1:W2:Y:S01]  /*48f0*/  MUFU.EX2 R164, R48 ;  /* 0x0000003000a47308 */ /* 0x0002a20000000800 */
[----:B----4-:R-:W-:Y:S01]  /*4900*/  @!P4 FMUL R168, R168, R168 ;  /* 0x000000a8a8a8c220 */ /* 0x010fe20000400000 */
[----:B------:R-:W-:Y:S01]  /*4910*/  FSETP.GEU.AND P4, PT, R72, -126, PT ;  /* 0xc2fc00004800780b */ /* 0x000fe20003f8e000 */
[----:B---3--:R-:W-:Y:S01]  /*4920*/  FADD R44, R12, R35 ;  /* 0x000000230c2c7221 */ /* 0x008fe20000000000 */
[----:B------:R-:W-:Y:S01]  /*4930*/  FADD R35, R30, R177 ;  /* 0x000000b11e237221 */ /* 0x000fe20000000000 */
[----:B------:R-:W-:Y:S01]  /*4940*/  FADD R12, R18, R169 ;  /* 0x000000a9120c7221 */ /* 0x000fe20000000000 */
[----:B------:R-:W-:Y:S01]  /*4950*/  FADD R59, R24, R39 ;  /* 0x00000027183b7221 */ /* 0x000fe20000000000 */
[----:B------:R-:W-:Y:S01]  /*4960*/  @!P5 FMUL R65, R65, 0.5 ;  /* 0x3f0000004141d820 */ /* 0x000fe20000400000 */
[----:B------:R3:W4:Y:S01]  /*4970*/  MUFU.EX2 R170, R61 ;  /* 0x0000003d00aa7308 */ /* 0x0007220000000800 */
[----:B-----5:R-:W-:Y:S01]  /*4980*/  @!P1 FMUL R162, R162, R162 ;  /* 0x000000a2a2a29220 */ /* 0x020fe20000400000 */
[----:B------:R-:W-:Y:S01]  /*4990*/  FSETP.GEU.AND P1, PT, R56, -126, PT ;  /* 0xc2fc00003800780b */ /* 0x000fe20003f2e000 */
[----:B-1----:R-:W-:Y:S01]  /*49a0*/  FADD R48, R12, R35 ;  /* 0x000000230c307221 */ /* 0x002fe20000000000 */
[----:B------:R-:W-:Y:S01]  /*49b0*/  FADD R52, R13, R28 ;  /* 0x0000001c0d347221 */ /* 0x000fe20000000000 */
[----:B------:R-:W-:Y:S01]  /*49c0*/  FADD R13, R159, R58 ;  /* 0x0000003a9f0d7221 */ /* 0x000fe20000000000 */
[----:B------:R-:W-:Y:S01]  /*49d0*/  FADD R28, R167, R86 ;  /* 0x00000056a71c7221 */ /* 0x000fe20000000000 */
[----:B------:R-:W-:Y:S01]  /*49e0*/  @!P4 FMUL R72, R72, 0.5 ;  /* 0x3f0000004848c820 */ /* 0x000fe20000400000 */
[----:B------:R-:W1:Y:S01]  /*49f0*/  MUFU.EX2 R21, R64 ;  /* 0x0000004000157308 */ /* 0x000e620000000800 */
[----:B--2---:R-:W-:Y:S01]  /*4a00*/  @!P3 FMUL R164, R164, R164 ;  /* 0x000000a4a4a4b220 */ /* 0x004fe20000400000 */
[----:B------:R-:W-:Y:S01]  /*4a10*/  FSETP.GEU.AND P3, PT, R60, -126, PT ;  /* 0xc2fc00003c00780b */ /* 0x000fe20003f6e000 */
[----:B------:R-:W-:Y:S01]  /*4a20*/  FADD R12, R20, R171 ;  /* 0x000000ab140c7221 */ /* 0x000fe20000000000 */
[----:B------:R-:W-:Y:S01]  /*4a30*/  FADD R39, R34, R179 ;  /* 0x000000b322277221 */ /* 0x000fe20000000000 */
[----:B------:R-:W-:Y:S01]  /*4a40*/  FADD R24, R26, R175 ;  /* 0x000000af1a187221 */ /* 0x000fe20000000000 */
[----:B---3--:R-:W-:Y:S01]  /*4a50*/  FADD R61, R13, R28 ;  /* 0x0000001c0d3d7221 */ /* 0x008fe20000000000 */
[----:B------:R-:W-:Y:S01]  /*4a60*/  @!P1 FMUL R56, R56, 0.5 ;  /* 0x3f00000038389820 */ /* 0x000fe20000400000 */
[----:B------:R-:W2:Y:S01]  /*4a70*/  MUFU.EX2 R172, R65 ;  /* 0x0000004100ac7308 */ /* 0x000ea20000000800 */
[----:B----4-:R-:W-:Y:S01]  /*4a80*/  @!P2 FMUL R170, R170, R170 ;  /* 0x000000aaaaaaa220 */ /* 0x010fe20000400000 */
[----:B------:R-:W-:Y:S01]  /*4a90*/  FSETP.GEU.AND P2, PT, R73, -126, PT ;  /* 0xc2fc00004900780b */ /* 0x000fe20003f4e000 */
[----:B------:R-:W-:Y:S01]  /*4aa0*/  FADD R63, R24, R43 ;  /* 0x0000002b183f7221 */ /* 0x000fe20000000000 */
[----:B------:R-:W-:Y:S01]  /*4ab0*/  FADD R13, R25, R168 ;  /* 0x000000a8190d7221 */ /* 0x000fe20000000000 */
[----:B------:R-:W-:Y:S01]  /*4ac0*/  FADD R44, R44, R57 ;  /* 0x000000392c2c7221 */ /* 0x000fe20000000000 */
[----:B------:R-:W-:Y:S01]  /*4ad0*/  FADD R48, R48, R59 ;  /* 0x0000003b30307221 */ /* 0x000fe20000000000 */
[----:B------:R-:W-:Y:S01]  /*4ae0*/  @!P3 FMUL R60, R60, 0.5 ;  /* 0x3f0000003c3cb820 */ /* 0x000fe20000400000 */
[----:B------:R3:W4:Y:S01]  /*4af0*/  MUFU.EX2 R17, R56 ;  /* 0x0000003800117308 */ /* 0x0007220000000800 */
[----:B-1----:R-:W-:Y:S01]  /*4b00*/  @!P6 FMUL R21, R21, R21 ;  /* 0x000000151515e220 */ /* 0x002fe20000400000 */
[----:B------:R-:W-:Y:S01]  /*4b10*/  FSETP.GEU.AND P6, PT, R80, -126, PT ;  /* 0xc2fc00005000780b */ /* 0x000fe20003fce000 */
[----:B------:R-:W-:Y:S01]  /*4b20*/  FADD R61, R52, R61 ;  /* 0x0000003d343d7221 */ /* 0x000fe20000000000 */
[----:B------:R-:W-:Y:S01]  /*4b30*/  F2FP.BF16.F32.PACK_AB R159, R26, R159 ;  /* 0x0000009f1a9f723e */ /* 0x000fe200000010ff */
[----:B------:R-:W-:Y:S01]  /*4b40*/  FADD R24, R156, R21 ;  /* 0x000000159c187221 */ /* 0x000fe20000000000 */
[----:B------:R-:W-:Y:S01]  /*4b50*/  F2FP.BF16.F32.PACK_AB R167, R42, R167 ;  /* 0x000000a72aa7723e */ /* 0x000fe200000010ff */
[----:B------:R-:W-:Y:S01]  /*4b60*/  @!P2 FMUL R73, R73, 0.5 ;  /* 0x3f0000004949a820 */ /* 0x000fe20000400000 */
[----:B------:R-:W1:Y:S01]  /*4b70*/  MUFU.EX2 R19, R60 ;  /* 0x0000003c00137308 */ /* 0x000e620000000800 */
[----:B--2---:R-:W-:Y:S01]  /*4b80*/  @!P5 FMUL R172, R172, R172 ;  /* 0x000000acacacd220 */ /* 0x004fe20000400000 */
[----:B------:R-:W-:Y:S01]  /*4b90*/  FSETP.GEU.AND P5, PT, R81, -126, PT ;  /* 0xc2fc00005100780b */ /* 0x000fe20003fae000 */
[----:B---3--:R-:W-:Y:S01]  /*4ba0*/  FADD R56, R12, R39 ;  /* 0x000000270c387221 */ /* 0x008fe20000000000 */
[----:B------:R-:W-:Y:S01]  /*4bb0*/  FADD R44, R44, R61 ;  /* 0x0000003d2c2c7221 */ /* 0x000fe20000000000 */
[----:B------:R-:W-:Y:S01]  /*4bc0*/  FADD R28, R33, R172 ;  /* 0x000000ac211c7221 */ /* 0x000fe20000000000 */
[----:B------:R-:W-:Y:S01]  /*4bd0*/  F2FP.BF16.F32.PACK_AB R169, R169, R46 ;  /* 0x0000002ea9a9723e */ /* 0x000fe200000010ff */
[----:B------:R-:W-:Y:S01]  /*4be0*/  @!P6 FMUL R80, R80, 0.5 ;  /* 0x3f0000005050e820 */ /* 0x000fe20000400000 */
[----:B------:R-:W2:Y:S01]  /*4bf0*/  MUFU.EX2 R27, R72 ;  /* 0x00000048001b7308 */ /* 0x000ea20000000800 */
[----:B----4-:R-:W-:Y:S01]  /*4c00*/  @!P1 FMUL R17, R17, R17 ;  /* 0x0000001111119220 */ /* 0x010fe20000400000 */
[----:B------:R-:W-:Y:S01]  /*4c10*/  FSETP.GEU.AND P1, PT, R68, -126, PT ;  /* 0xc2fc00004400780b */ /* 0x000fe20003f2e000 */
[----:B------:R-:W-:Y:S01]  /*4c20*/  FADD R63, R56, R63 ;  /* 0x0000003f383f7221 */ /* 0x000fe20000000000 */
[----:B------:R-:W-:Y:S01]  /*4c30*/  F2FP.BF16.F32.PACK_AB R171, R171, R50 ;  /* 0x00000032abab723e */ /* 0x000fe200000010ff */
[----:B------:R-:W-:Y:S01]  /*4c40*/  FADD R12, R152, R17 ;  /* 0x00000011980c7221 */ /* 0x000fe20000000000 */
[----:B------:R-:W-:Y:S01]  /*4c50*/  F2FP.BF16.F32.PACK_AB R168, R168, R17 ;  /* 0x00000011a8a8723e */ /* 0x000fe200000010ff */
[----:B------:R-:W-:Y:S01]  /*4c60*/  @!P5 FMUL R81, R81, 0.5 ;  /* 0x3f0000005151d820 */ /* 0x000fe20000400000 */
[----:B------:R-:W3:Y:S01]  /*4c70*/  MUFU.EX2 R176, R73 ;  /* 0x0000004900b07308 */ /* 0x000ee20000000800 */
[----:B-1----:R-:W-:Y:S01]  /*4c80*/  @!P3 FMUL R19, R19, R19 ;  /* 0x000000131313b220 */ /* 0x002fe20000400000 */
[----:B------:R-:W-:Y:S01]  /*4c90*/  FSETP.GEU.AND P3, PT, R69, -126, PT ;  /* 0xc2fc00004500780b */ /* 0x000fe20003f6e000 */
[----:B------:R-:W-:Y:S01]  /*4ca0*/  FADD R63, R48, R63 ;  /* 0x0000003f303f7221 */ /* 0x000fe20000000000 */
[----:B------:R-:W-:-:S02]  /*4cb0*/  F2FP.BF16.F32.PACK_AB R173, R173, R54 ;  /* 0x00000036adad723e */ /* 0x000fc400000010ff */
[----:B------:R-:W-:Y:S01]  /*4cc0*/  F2FP.BF16.F32.PACK_AB R175, R175, R58 ;  /* 0x0000003aafaf723e */ /* 0x000fe200000010ff */
[----:B------:R-:W-:Y:S01]  /*4cd0*/  @!P1 FMUL R68, R68, 0.5 ;  /* 0x3f00000044449820 */ /* 0x000fe20000400000 */
[----:B------:R-:W1:Y:S01]  /*4ce0*/  MUFU.EX2 R31, R80 ;  /* 0x00000050001f7308 */ /* 0x000e620000000800 */
[----:B--2---:R-:W-:Y:S01]  /*4cf0*/  @!P4 FMUL R27, R27, R27 ;  /* 0x0000001b1b1bc220 */ /* 0x004fe20000400000 */
[----:B------:R-:W-:Y:S02]  /*4d00*/  FSETP.GEU.AND P4, PT, R76, -126, PT ;  /* 0xc2fc00004c00780b */ /* 0x000fe40003f8e000 */
[----:B------:R-:W-:Y:S01]  /*4d10*/  F2FP.BF16.F32.PACK_AB R177, R177, R62 ;  /* 0x0000003eb1b1723e */ /* 0x000fe200000010ff */
[----:B------:R-:W-:Y:S01]  /*4d20*/  FADD R39, R160, R27 ;  /* 0x0000001ba0277221 */ /* 0x000fe20000000000 */
[----:B------:R-:W-:Y:S01]  /*4d30*/  F2FP.BF16.F32.PACK_AB R179, R179, R78 ;  /* 0x0000004eb3b3723e */ /* 0x000fe200000010ff */
[----:B------:R-:W-:Y:S01]  /*4d40*/  @!P3 FMUL R69, R69, 0.5 ;  /* 0x3f0000004545b820 */ /* 0x000fe20000400000 */
[----:B------:R-:W2:Y:S01]  /*4d50*/  MUFU.EX2 R180, R81 ;  /* 0x0000005100b47308 */ /* 0x000ea20000000800 */
[----:B---3--:R-:W-:Y:S01]  /*4d60*/  @!P2 FMUL R176, R176, R176 ;  /* 0x000000b0b0b0a220 */ /* 0x008fe20000400000 */
[----:B------:R-:W-:Y:S01]  /*4d70*/  FSETP.GEU.AND P2, PT, R77, -126, PT ;  /* 0xc2fc00004d00780b */ /* 0x000fe20003f4e000 */
[----:B------:R-:W-:Y:S01]  /*4d80*/  FADD R36, R12, R39 ;  /* 0x000000270c247221 */ /* 0x000fe20000000000 */
[----:B------:R-:W-:Y:S01]  /*4d90*/  FADD R12, R154, R19 ;  /* 0x000000139a0c7221 */ /* 0x000fe20000000000 */
[----:B------:R-:W-:Y:S01]  /*4da0*/  FADD R32, R41, R176 ;  /* 0x000000b029207221 */ /* 0x000fe20000000000 */
[----:B------:R-:W-:Y:S01]  /*4db0*/  F2FP.BF16.F32.PACK_AB R152, R25, R152 ;  /* 0x000000981998723e */ /* 0x000fe200000010ff */
[----:B------:R-:W-:Y:S01]  /*4dc0*/  @!P4 FMUL R76, R76, 0.5 ;  /* 0x3f0000004c4cc820 */ /* 0x000fe20000400000 */
[----:B------:R-:W3:Y:S01]  /*4dd0*/  MUFU.EX2 R23, R68 ;  /* 0x0000004400177308 */ /* 0x000ee20000000800 */
[----:B-1----:R-:W-:Y:S01]  /*4de0*/  @!P6 FMUL R31, R31, R31 ;  /* 0x0000001f1f1fe220 */ /* 0x002fe20000400000 */
[----:B------:R-:W-:Y:S01]  /*4df0*/  FSETP.GEU.AND P6, PT, R84, -126, PT ;  /* 0xc2fc00005400780b */ /* 0x000fe20003fce000 */
[----:B------:R-:W-:Y:S01]  /*4e00*/  FADD R40, R13, R32 ;  /* 0x000000200d287221 */ /* 0x000fe20000000000 */
[C---:B------:R-:W-:Y:S01]  /*4e10*/  FADD R13, R29.reuse, R170 ;  /* 0x000000aa1d0d7221 */ /* 0x040fe20000000000 */
[----:B------:R-:W-:Y:S01]  /*4e20*/  FADD R43, R164, R31 ;  /* 0x0000001fa42b7221 */ /* 0x000fe20000000000 */
[----:B------:R-:W-:Y:S01]  /*4e30*/  F2FP.BF16.F32.PACK_AB R154, R29, R154 ;  /* 0x0000009a1d9a723e */ /* 0x000fe200000010ff */
[----:B------:R-:W-:Y:S01]  /*4e40*/  @!P2 FMUL R77, R77, 0.5 ;  /* 0x3f0000004d4da820 */ /* 0x000fe20000400000 */
[----:B------:R-:W1:Y:S01]  /*4e50*/  MUFU.EX2 R174, R69 ;  /* 0x0000004500ae7308 */ /* 0x000e620000000800 */
[----:B--2---:R-:W-:Y:S01]  /*4e60*/  @!P5 FMUL R180, R180, R180 ;  /* 0x000000b4b4b4d220 */ /* 0x004fe20000400000 */
[----:B------:R-:W-:Y:S01]  /*4e70*/  FSETP.GEU.AND P5, PT, R85, -126, PT ;  /* 0xc2fc00005500780b */ /* 0x000fe20003fae000 */
[----:B------:R-:W-:Y:S01]  /*4e80*/  FADD R51, R24, R43 ;  /* 0x0000002b18337221 */ /* 0x000fe20000000000 */
[----:B------:R-:W-:Y:S01]  /*4e90*/  F2FP.BF16.F32.PACK_AB R156, R33, R156 ;  /* 0x0000009c219c723e */ /* 0x000fe200000010ff */
[----:B------:R-:W-:Y:S01]  /*4ea0*/  FADD R47, R49, R180 ;  /* 0x000000b4312f7221 */ /* 0x000fe20000000000 */
[----:B------:R-:W-:Y:S01]  /*4eb0*/  F2FP.BF16.F32.PACK_AB R160, R41, R160 ;  /* 0x000000a029a0723e */ /* 0x000fe200000010ff */
[----:B------:R-:W-:Y:S01]  /*4ec0*/  @!P6 FMUL R84, R84, 0.5 ;  /* 0x3f0000005454e820 */ /* 0x000fe20000400000 */
[----:B------:R-:W2:Y:S01]  /*4ed0*/  MUFU.EX2 R7, R76 ;  /* 0x0000004c00077308 */ /* 0x000ea20000000800 */
[----:B---3--:R-:W-:Y:S01]  /*4ee0*/  @!P1 FMUL R23, R23, R23 ;  /* 0x0000001717179220 */ /* 0x008fe20000400000 */
[----:B------:R-:W-:Y:S01]  /*4ef0*/  FADD R55, R28, R47 ;  /* 0x0000002f1c377221 */ /* 0x000fe20000000000 */
[----:B------:R-:W-:Y:S01]  /*4f00*/  FADD R36, R36, R51 ;  /* 0x0000003324247221 */ /* 0x000fe20000000000 */
[----:B------:R-:W-:Y:S01]  /*4f10*/  F2FP.BF16.F32.PACK_AB R164, R49, R164 ;  /* 0x000000a431a4723e */ /* 0x000fe200000010ff */
[----:B------:R-:W-:Y:S01]  /*4f20*/  FADD R24, R158, R23 ;  /* 0x000000179e187221 */ /* 0x000fe20000000000 */
[----:B------:R-:W-:Y:S01]  /*4f30*/  FADD R40, R40, R55 ;  /* 0x0000003728287221 */ /* 0x000fe20000000000 */
[----:B------:R-:W-:Y:S01]  /*4f40*/  @!P5 FMUL R85, R85, 0.5 ;  /* 0x3f0000005555d820 */ /* 0x000fe20000400000 */
[----:B------:R-:W3:Y:S01]  /*4f50*/  MUFU.EX2 R178, R77 ;  /* 0x0000004d00b27308 */ /* 0x000ee20000000800 */
[----:B-1----:R-:W-:Y:S01]  /*4f60*/  @!P3 FMUL R174, R174, R174 ;  /* 0x000000aeaeaeb220 */ /* 0x002fe20000400000 */
[----:B------:R-:W-:-:S02]  /*4f70*/  F2FP.BF16.F32.PACK_AB R158, R37, R158 ;  /* 0x0000009e259e723e */ /* 0x000fc400000010ff */
[----:B------:R-:W-:Y:S01]  /*4f80*/  F2FP.BF16.F32.PACK_AB R170, R170, R19 ;  /* 0x00000013aaaa723e */ /* 0x000fe200000010ff */
[----:B------:R-:W-:Y:S01]  /*4f90*/  FADD R28, R37, R174 ;  /* 0x000000ae251c7221 */ /* 0x000fe20000000000 */
[----:B------:R-:W-:Y:S02]  /*4fa0*/  F2FP.BF16.F32.PACK_AB R172, R172, R21 ;  /* 0x00000015acac723e */ /* 0x000fe400000010ff */
[----:B------:R-:W1:Y:S01]  /*4fb0*/  MUFU.EX2 R35, R84 ;  /* 0x0000005400237308 */ /* 0x000e620000000800 */
[----:B--2---:R-:W-:Y:S01]  /*4fc0*/  @!P4 FMUL R7, R7, R7 ;  /* 0x000000070707c220 */ /* 0x004fe20000400000 */
[----:B------:R-:W-:Y:S02]  /*4fd0*/  F2FP.BF16.F32.PACK_AB R174, R174, R23 ;  /* 0x00000017aeae723e */ /* 0x000fe400000010ff */
[----:B------:R-:W-:Y:S01]  /*4fe0*/  F2FP.BF16.F32.PACK_AB R176, R176, R27 ;  /* 0x0000001bb0b0723e */ /* 0x000fe200000010ff */
[----:B------:R-:W-:Y:S01]  /*4ff0*/  FADD R39, R162, R7 ;  /* 0x00000007a2277221 */ /* 0x000fe20000000000 */
[----:B------:R-:W-:-:S02]  /*5000*/  F2FP.BF16.F32.PACK_AB R162, R45, R162 ;  /* 0x000000a22da2723e */ /* 0x000fc400000010ff */
[----:B------:R-:W2:Y:S01]  /*5010*/  MUFU.EX2 R182, R85 ;  /* 0x0000005500b67308 */ /* 0x000ea20000000800 */
[----:B---3--:R-:W-:Y:S01]  /*5020*/  @!P2 FMUL R178, R178, R178 ;  /* 0x000000b2b2b2a220 */ /* 0x008fe20000400000 */
[----:B------:R-:W-:Y:S01]  /*5030*/  FADD R12, R12, R39 ;  /* 0x000000270c0c7221 */ /* 0x000fe20000000000 */
[----:B------:R-:W-:Y:S02]  /*5040*/  F2FP.BF16.F32.PACK_AB R180, R180, R31 ;  /* 0x0000001fb4b4723e */ /* 0x000fe400000010ff */
[----:B------:R-:W-:Y:S01]  /*5050*/  FADD R32, R45, R178 ;  /* 0x000000b22d207221 */ /* 0x000fe20000000000 */
[----:B------:R-:W-:Y:S02]  /*5060*/  F2FP.BF16.F32.PACK_AB R178, R178, R7 ;  /* 0x00000007b2b2723e */ /* 0x000fe400000010ff */
[----:B------:R-:W-:Y:S01]  /*5070*/  MOV R7, 0x2 ;  /* 0x0000000200077802 */ /* 0x000fe20000000f00 */
[----:B-1----:R-:W-:Y:S01]  /*5080*/  @!P6 FMUL R35, R35, R35 ;  /* 0x000000232323e220 */ /* 0x002fe20000400000 */
[----:B------:R-:W-:Y:S01]  /*5090*/  FADD R13, R13, R32 ;  /* 0x000000200d0d7221 */ /* 0x000fe20000000000 */
[----:B------:R-:W-:-:S02]  /*50a0*/  SHF.L.U32 R17, RZ, 0x1f, RZ ;  /* 0x0000001fff117819 */ /* 0x000fc400000006ff */
[----:B------:R-:W-:Y:S01]  /*50b0*/  FADD R43, R166, R35 ;  /* 0x00000023a62b7221 */ /* 0x000fe20000000000 */
[C---:B------:R-:W-:Y:S01]  /*50c0*/  F2FP.BF16.F32.PACK_AB R166, R53.reuse, R166 ;  /* 0x000000a635a6723e */ /* 0x040fe200000010ff */
[----:B--2---:R-:W-:Y:S02]  /*50d0*/  @!P5 FMUL R182, R182, R182 ;  /* 0x000000b6b6b6d220 */ /* 0x004fe40000400000 */
[----:B------:R-:W-:Y:S02]  /*50e0*/  FADD R43, R24, R43 ;  /* 0x0000002b182b7221 */ /* 0x000fe40000000000 */
[----:B------:R-:W-:Y:S02]  /*50f0*/  FADD R47, R53, R182 ;  /* 0x000000b6352f7221 */ /* 0x000fe40000000000 */
[----:B------:R-:W-:Y:S01]  /*5100*/  FADD R43, R12, R43 ;  /* 0x0000002b0c2b7221 */ /* 0x000fe20000000000 */
[----:B------:R-:W-:Y:S01]  /*5110*/  FADD R12, R44, R63 ;  /* 0x0000003f2c0c7221 */ /* 0x000fe20000000000 */
[----:B------:R-:W-:Y:S01]  /*5120*/  F2FP.BF16.F32.PACK_AB R182, R182, R35 ;  /* 0x00000023b6b6723e */ /* 0x000fe200000010ff */
[----:B------:R-:W-:Y:S01]  /*5130*/  FADD R28, R28, R47 ;  /* 0x0000002f1c1c7221 */ /* 0x000fe20000000000 */
[----:B------:R-:W-:-:S03]  /*5140*/  FADD R36, R36, R43 ;  /* 0x0000002b24247221 */ /* 0x000fc60000000000 */
[----:B------:R-:W-:-:S04]  /*5150*/  FADD R13, R13, R28 ;  /* 0x0000001c0d0d7221 */ /* 0x000fc80000000000 */
[----:B------:R-:W-:-:S04]  /*5160*/  FADD R13, R40, R13 ;  /* 0x0000000d280d7221 */ /* 0x000fc80000000000 */
[----:B------:R-:W-:-:S07]  /*5170*/  FADD R13, R36, R13 ;  /* 0x0000000d240d7221 */ /* 0x000fce0000000000 */
.L_x_23:
[----:B-1----:R1:W2:Y:S02]  /*5180*/  SYNCS.PHASECHK.TRANS64.TRYWAIT P1, [R252+URZ+0x48008], R17 ;  /* 0x04800811fc0075a7 */ /* 0x0022a4000802017f */
[----:B--2---:R-:W-:Y:S05]  /*5190*/  @!P1 NANOSLEEP.SYNCS 0x989680 ;  /* 0x009896800000995d */ /* 0x004fea0003900000 */
[----:B------:R-:W2:Y:S02]  /*51a0*/  @!P1 SYNCS.PHASECHK.TRANS64 P1, [R252+URZ+0x48008], R17 ;  /* 0x04800811fc0095a7 */ /* 0x000ea4000802007f */
[----:B--2---:R-:W-:Y:S05]  /*51b0*/  @!P1 BRA `(.L_x_23) ;  /* 0xfffffffc00f09947 */ /* 0x004fea000383ffff */
[----:B------:R-:W-:Y:S01]  /*51c0*/  ULOP3.LUT UR15, UR15, 0x4000000, URZ, 0xfc, !UPT ;  /* 0x040000000f0f7892 */ /* 0x000fe2000f8efc3f */
[----:B------:R-:W-:Y:S01]  /*51d0*/  WARPGROUP.ARRIVE ;  /* 0x00000000000079c5 */ /* 0x000fe20000000000 */
[----:B------:R-:W-:Y:S01]  /*51e0*/  UMOV UR7, 0x40000040 ;  /* 0x4000004000077882 */ /* 0x000fe20000000000 */
[----:B------:R-:W-:Y:S01]  /*51f0*/  ISETP.GE.AND P1, PT, R14, 0x3, PT ;  /* 0x000000030e00780c */ /* 0x000fe20003f26270 */
[----:B------:R-:W-:Y:S01]  /*5200*/  UIADD3 UR6, UR15, 0x1000, URZ ;  /* 0x000010000f067890 */ /* 0x000fe2000fffe03f */
[----:B-1----:R-:W-:Y:S02]  /*5210*/  IADD3 R17, R252, 0x48020, RZ ;  /* 0x00048020fc117810 */ /* 0x002fe40007ffe0ff */
[----:B------:R-:W-:Y:S02]  /*5220*/  IADD3 R0, R0, 0x80, RZ ;  /* 0x0000008000007810 */ /* 0x000fe40007ffe0ff */
[----:B------:R-:W-:Y:S02]  /*5230*/  PRMT R17, RZ, 0x654, R17 ;  /* 0x00000654ff117816 */ /* 0x000fe40000000011 */
[----:B------:R-:W-:-:S02]  /*5240*/  IADD3 R14, R14, -0x1, RZ ;  /* 0xffffffff0e0e7810 */ /* 0x000fc40007ffe0ff */
[----:B------:R-:W-:Y:S01]  /*5250*/  HGMMA.64x256x16.F32.BF16 R24, R152, gdesc[UR4].tnspB, RZ, !UPT, gsb0 ;  /* 0x43e0000498187df0 */ /* 0x000fe2000c0018ff */
[----:B------:R-:W-:Y:S01]  /*5260*/  UIADD3 UR6, UR15, 0x1080, URZ ;  /* 0x000010800f067890 */ /* 0x000fe2000fffe03f */
[----:B------:R-:W-:Y:S01]  /*5270*/  UMOV UR7, 0x40000040 ;  /* 0x4000004000077882 */ /* 0x000fe20000000000 */
[----:B------:R-:W-:Y:S02]  /*5280*/  WARPGROUP.DEPBAR.LE gsb0, 0x0 ;  /* 0x00008000000079c5 */ /* 0x000fe40000010000 */
[----:B------:R-:W-:-:S15]  /*5290*/  WARPGROUP.ARRIVE ;  /* 0x00000000000079c5 */ /* 0x000fde0000000000 */
[----:B------:R-:W-:-:S08]  /*52a0*/  NOP ;  /* 0x0000000000007918 */ /* 0x000fd00000000000 */
[----:B------:R-:W-:Y:S01]  /*52b0*/  HGMMA.64x256x16.F32.BF16 R24, R156, gdesc[UR4].tnspB, R24, gsb0 ;  /* 0x43e000049c187df0 */ /* 0x000fe20008001818 */
        /* <DEDUP_REMOVED lines=35> */
[----:B------:R-:W-:Y:S03]  /*54f0*/  HGMMA.64x256x16.F32.BF16 R24, R180, gdesc[UR4].tnspB, R24, gsb0 ;  /* 0x43e00004b4187df0 */ /* 0x000fe60008001818 */
[----:B------:R-:W-:Y:S02]  /*5500*/  WARPGROUP.DEPBAR.LE gsb0, 0x0 ;  /* 0x00008000000079c5 */ /* 0x000fe40000010000 */
[----:B------:R1:W-:Y:S01]  /*5510*/  SYNCS.ARRIVE.TRANS64.RED.A1T0 RZ, [R17+URZ], RZ ;  /* 0x000000ff11ff79a7 */ /* 0x0003e2000810043f */
[----:B------:R-:W-:Y:S05]  /*5520*/  @!P1 BRA `(.L_x_24) ;  /* 0x0000003c00409947 */ /* 0x000fea0003800000 */
[----:B------:R-:W-:Y:S01]  /*5530*/  IMAD.MOV.U32 R19, RZ, RZ, R15 ;  /* 0x000000ffff137224 */ /* 0x000fe200078e000f */
[----:B-1----:R-:W-:Y:S01]  /*5540*/  MOV R17, R16 ;  /* 0x0000001000117202 */ /* 0x002fe20000000f00 */
[----:B------:R-:W-:Y:S01]  /*5550*/  ULDC.64 UR22, c[0x0][0x198] ;  /* 0x0000660000167ab9 */ /* 0x000fe20000000a00 */
[----:B------:R-:W-:Y:S02]  /*5560*/  MOV R7, 0x2 ;  /* 0x0000000200077802 */ /* 0x000fe40000000f00 */
[----:B------:R-:W-:Y:S02]  /*5570*/  MOV R9, 0x1 ;  /* 0x0000000100097802 */ /* 0x000fe40000000f00 */
[----:B------:R-:W-:-:S07]  /*5580*/  MOV R10, RZ ;  /* 0x000000ff000a7202 */ /* 0x000fce0000000f00 */
.L_x_36:
[C---:B------:R-:W-:Y:S01]  /*5590*/  ISETP.GT.AND P1, PT, R14.reuse, 0x2, PT ;  /* 0x000000020e00780c */ /* 0x040fe20003f24270 */
[----:B------:R-:W-:Y:S01]  /*55a0*/  IMAD R16, R7, 0x8, R252 ;  /* 0x0000000807107824 */ /* 0x000fe200078e02fc */
[----:B------:R-:W-:Y:S02]  /*55b0*/  IADD3 R14, R14, -0x1, RZ ;  /* 0xffffffff0e0e7810 */ /* 0x000fe40007ffe0ff */
[----:B------:R-:W-:-:S09]  /*55c0*/  SHF.L.U32 R15, R10, 0x1f, RZ ;  /* 0x0000001f0a0f7819 */ /* 0x000fd200000006ff */
.L_x_25:
[----:B-1----:R1:W2:Y:S02]  /*55d0*/  SYNCS.PHASECHK.TRANS64.TRYWAIT P2, [R16+URZ+0x48000], R15 ;  /* 0x0480000f100075a7 */ /* 0x0022a4000804017f */
[----:B--2---:R-:W-:Y:S05]  /*55e0*/  @!P2 NANOSLEEP.SYNCS 0x989680 ;  /* 0x009896800000a95d */ /* 0x004fea0003900000 */
[----:B------:R-:W2:Y:S02]  /*55f0*/  @!P2 SYNCS.PHASECHK.TRANS64 P2, [R16+URZ+0x48000], R15 ;  /* 0x0480000f1000a5a7 */ /* 0x000ea4000804007f */
[----:B--2---:R-:W-:Y:S05]  /*5600*/  @!P2 BRA `(.L_x_25) ;  /* 0xfffffffc00f0a947 */ /* 0x004fea000383ffff */
[----:B------:R-:W-:Y:S05]  /*5610*/  WARPSYNC.ALL ;  /* 0x0000000000007948 */ /* 0x000fea0003800000 */
[----:B------:R-:W2:Y:S04]  /*5620*/  LDL.64 R154, [R1+0x18] ;  /* 0x00001800019a7983 */ /* 0x000ea80000100a00 */
[----:B------:R-:W3:Y:S04]  /*5630*/  LDL.64 R152, [R1+0x10] ;  /* 0x0000100001987983 */ /* 0x000ee80000100a00 */
[----:B------:R-:W4:Y:S01]  /*5640*/  LDL.64 R22, [R1+0x8] ;  /* 0x0000080001167983 */ /* 0x000f220000100a00 */
[----:B------:R-:W-:Y:S01]  /*5650*/  R2UR UR6, R7 ;  /* 0x00000000070672ca */ /* 0x000fe200000e0000 */
[----:B------:R-:W-:-:S02]  /*5660*/  UMOV UR11, 0x40000040 ;  /* 0x40000040000b7882 */ /* 0x000fc40000000000 */
[----:B------:R-:W5:Y:S01]  /*5670*/  LDL.64 R20, [R1] ;  /* 0x0000000001147983 */ /* 0x000f620000100a00 */
[----:B------:R-:W-:Y:S01]  /*5680*/  UMOV UR31, 0x40000040 ;  /* 0x40000040001f7882 */ /* 0x000fe20000000000 */
[----:B------:R-:W-:Y:S01]  /*5690*/  UMOV UR27, 0x40000040 ;  /* 0x40000040001b7882 */ /* 0x000fe20000000000 */
[----:B------:R-:W-:Y:S01]  /*56a0*/  UMOV UR19, 0x40000040 ;  /* 0x4000004000137882 */ /* 0x000fe20000000000 */
[----:B------:R-:W-:Y:S01]  /*56b0*/  R2UR UR20, R232 ;  /* 0x00000000e81472ca */ /* 0x000fe200000e0000 */
[----:B------:R-:W-:Y:S01]  /*56c0*/  UMOV UR35, 0x40000040 ;  /* 0x4000004000237882 */ /* 0x000fe20000000000 */
[----:B------:R-:W-:Y:S01]  /*56d0*/  R2UR UR21, R233 ;  /* 0x00000000e91572ca */ /* 0x000fe200000e0000 */
[----:B------:R-:W-:Y:S01]  /*56e0*/  UMOV UR59, 0x40000040 ;  /* 0x40000040003b7882 */ /* 0x000fe20000000000 */
[----:B-1----:R-:W-:Y:S01]  /*56f0*/  MOV R15, UR23 ;  /* 0x00000017000f7c02 */ /* 0x002fe20008000f00 */
[----:B------:R-:W-:Y:S01]  /*5700*/  UMOV UR23, 0x40000040 ;  /* 0x4000004000177882 */ /* 0x000fe20000000000 */
[----:B------:R-:W-:Y:S01]  /*5710*/  ULEA UR6, UR6, UR14, 0xc ;  /* 0x0000000e06067291 */ /* 0x000fe2000f8e603f */
[----:B------:R-:W-:Y:S01]  /*5720*/  MOV R16, UR22 ;  /* 0x0000001600107c02 */ /* 0x000fe20008000f00 */
[----:B------:R-:W-:Y:S01]  /*5730*/  UMOV UR55, 0x40000040 ;  /* 0x4000004000377882 */ /* 0x000fe20000000000 */
[----:B------:R-:W-:Y:S01]  /*5740*/  R2UR UR32, R230 ;  /* 0x00000000e62072ca */ /* 0x000fe200000e0000 */
[----:B------:R-:W-:Y:S01]  /*5750*/  UIADD3 UR7, UR6, 0x2, URZ ;  /* 0x0000000206077890 */ /* 0x000fe2000fffe03f */
[----:B------:R-:W-:Y:S01]  /*5760*/  R2UR UR33, R231 ;  /* 0x00000000e72172ca */ /* 0x000fe200000e0000 */
[----:B------:R-:W-:Y:S01]  /*5770*/  UIADD3 UR58, UR6, 0x806, URZ ;  /* 0x00000806063a7890 */ /* 0x000fe2000fffe03f */
[----:B------:R-:W-:Y:S01]  /*5780*/  ISETP.NE.AND P2, PT, R245, RZ, PT ;  /* 0x000000fff500720c */ /* 0x000fe20003f45270 */
[----:B------:R-:W-:Y:S01]  /*5790*/  UMOV UR10, UR6 ;  /* 0x00000006000a7c82 */ /* 0x000fe20008000000 */
[----:B------:R-:W-:-:S02]  /*57a0*/  UIADD3 UR54, UR6, 0xc00, URZ ;  /* 0x00000c0006367890 */ /* 0x000fc4000fffe03f */
[----:B------:R-:W-:Y:S01]  /*57b0*/  UMOV UR30, UR7 ;  /* 0x00000007001e7c82 */ /* 0x000fe20008000000 */
[----:B------:R-:W-:Y:S02]  /*57c0*/  UIADD3 UR7, UR6, 0x4, URZ ;  /* 0x0000000406077890 */ /* 0x000fe4000fffe03f */
[----:B------:R-:W-:Y:S01]  /*57d0*/  UIADD3 UR50, UR6, 0xc02, URZ ;  /* 0x00000c0206327890 */ /* 0x000fe2000fffe03f */
[----:B------:R-:W-:Y:S01]  /*57e0*/  UMOV UR51, 0x40000040 ;  /* 0x4000004000337882 */ /* 0x000fe20000000000 */
[----:B------:R-:W-:-:S03]  /*57f0*/  UIADD3 UR46, UR6, 0xc04, URZ ;  /* 0x00000c04062e7890 */ /* 0x000fc6000fffe03f */
[----:B------:R-:W-:Y:S01]  /*5800*/  UMOV UR26, UR7 ;  /* 0x00000007001a7c82 */ /* 0x000fe20008000000 */
[----:B------:R-:W-:Y:S01]  /*5810*/  UIADD3 UR7, UR6, 0x6, URZ ;  /* 0x0000000606077890 */ /* 0x000fe2000fffe03f */
[----:B------:R-:W-:-:S06]  /*5820*/  UMOV UR47, 0x40000040 ;  /* 0x40000040002f7882 */ /* 0x000fcc0000000000 */
[----:B------:R-:W-:Y:S01]  /*5830*/  UMOV UR18, UR7 ;  /* 0x0000000700127c82 */ /* 0x000fe20008000000 */
[----:B------:R-:W-:Y:S01]  /*5840*/  UIADD3 UR7, UR6, 0x400, URZ ;  /* 0x0000040006077890 */ /* 0x000fe2000fffe03f */
[----:B--2---:R-:W-:Y:S02]  /*5850*/  R2UR UR8, R154 ;  /* 0x000000009a0872ca */ /* 0x004fe400000e0000 */
[----:B------:R-:W-:Y:S02]  /*5860*/  R2UR UR9, R155 ;  /* 0x000000009b0972ca */ /* 0x000fe400000e0000 */
[----:B---3--:R-:W-:Y:S02]  /*5870*/  R2UR UR28, R152 ;  /* 0x00000000981c72ca */ /* 0x008fe400000e0000 */
[----:B------:R-:W-:Y:S02]  /*5880*/  R2UR UR29, R153 ;  /* 0x00000000991d72ca */ /* 0x000fe400000e0000 */
[----:B------:R-:W-:Y:S01]  /*5890*/  WARPGROUP.ARRIVE ;  /* 0x00000000000079c5 */ /* 0x000fe20000000000 */
[----:B----4-:R-:W-:-:S02]  /*58a0*/  R2UR UR24, R22 ;  /* 0x00000000161872ca */ /* 0x010fc400000e0000 */
[----:B------:R-:W-:Y:S02]  /*58b0*/  R2UR UR25, R23 ;  /* 0x00000000171972ca */ /* 0x000fe400000e0000 */
[----:B-----5:R-:W-:Y:S02]  /*58c0*/  R2UR UR16, R20 ;  /* 0x00000000141072ca */ /* 0x020fe400000e0000 */
[----:B------:R-:W-:Y:S01]  /*58d0*/  HGMMA.64x128x16.F32.BF16 R152, gdesc[UR8], RZ, !UPT, gsb0 ;  /* 0x01e00000089879f0 */ /* 0x000fe2000c0018ff */
[----:B------:R-:W-:Y:S01]  /*58e0*/  R2UR UR17, R21 ;  /* 0x00000000151172ca */ /* 0x000fe200000e0000 */
[----:B------:R-:W-:Y:S01]  /*58f0*/  UMOV UR10, UR7 ;  /* 0x00000007000a7c82 */ /* 0x000fe20008000000 */
[----:B------:R-:W-:Y:S01]  /*5900*/  R2UR UR8, R250 ;  /* 0x00000000fa0872ca */ /* 0x000fe200000e0000 */
[----:B------:R-:W-:Y:S01]  /*5910*/  UMOV UR11, 0x40000040 ;  /* 0x40000040000b7882 */ /* 0x000fe20000000000 */
[----:B------:R-:W-:Y:S01]  /*5920*/  R2UR UR9, R251 ;  /* 0x00000000fb0972ca */ /* 0x000fe200000e0000 */
[----:B------:R-:W-:-:S07]  /*5930*/  UIADD3 UR7, UR6, 0x402, URZ ;  /* 0x0000040206077890 */ /* 0x000fce000fffe03f */
[----:B------:R-:W-:Y:S01]  /*5940*/  UMOV UR22, UR7 ;  /* 0x0000000700167c82 */ /* 0x000fe20008000000 */
[----:B------:R-:W-:-:S07]  /*5950*/  UIADD3 UR7, UR6, 0x404, URZ ;  /* 0x0000040406077890 */ /* 0x000fce000fffe03f */
[----:B------:R-:W-:Y:S01]  /*5960*/  UMOV UR34, UR7 ;  /* 0x0000000700227c82 */ /* 0x000fe20008000000 */
[----:B------:R-:W-:Y:S01]  /*5970*/  UIADD3 UR7, UR6, 0x406, URZ ;  /* 0x0000040606077890 */ /* 0x000fe2000fffe03f */
[----:B------:R-:W-:Y:S02]  /*5980*/  WARPGROUP.DEPBAR.LE gsb0, 0x0 ;  /* 0x00008000000079c5 */ /* 0x000fe40000010000 */
[----:B------:R-:W-:-:S06]  /*5990*/  WARPGROUP.ARRIVE ;  /* 0x00000000000079c5 */ /* 0x000fcc0000000000 */
[----:B------:R-:W-:Y:S01]  /*59a0*/  HGMMA.64x128x16.F32.BF16 R152, gdesc[UR28], R152, gsb0 ;  /* 0x01e000001c9879f0 */ /* 0x000fe20008001898 */
[----:B------:R-:W-:Y:S01]  /*59b0*/  R2UR UR28, R248 ;  /* 0x00000000f81c72ca */ /* 0x000fe200000e0000 */
[----:B------:R-:W-:Y:S01]  /*59c0*/  UMOV UR30, UR7 ;  /* 0x00000007001e7c82 */ /* 0x000fe20008000000 */
[----:B------:R-:W-:Y:S01]  /*59d0*/  R2UR UR29, R249 ;  /* 0x00000000f91d72ca */ /* 0x000fe200000e0000 */
[----:B------:R-:W-:Y:S01]  /*59e0*/  UMOV UR31, 0x40000040 ;  /* 0x40000040001f7882 */ /* 0x000fe20000000000 */
        /* <DEDUP_REMOVED lines=16> */
[----:B------:R-:W-:Y:S02]  /*5af0*/  UIADD3 UR7, UR6, 0x804, URZ ;  /* 0x0000080406077890 */ /* 0x000fe4000fffe03f */
        /* <DEDUP_REMOVED lines=8> */
[----:B------:R-:W-:Y:S01]  /*5b80*/  UMOV UR7, 0x40000040 ;  /* 0x4000004000077882 */ /* 0x000fe20000000000 */
[----:B------:R-:W-:Y:S02]  /*5b90*/  WARPGROUP.DEPBAR.LE gsb0, 0x0 ;  /* 0x00008000000079c5 */ /* 0x000fe40000010000 */
[----:B------:R-:W-:-:S06]  /*5ba0*/  WARPGROUP.ARRIVE ;  /* 0x00000000000079c5 */ /* 0x000fcc0000000000 */
[----:B------:R-:W-:Y:S01]  /*5bb0*/  HGMMA.64x128x16.F32.BF16 R152, gdesc[UR20], R152, gsb0 ;  /* 0x01e00000149879f0 */ /* 0x000fe20008001898 */
[----:B------:R-:W-:Y:S02]  /*5bc0*/  R2UR UR23, R15 ;  /* 0x000000000f1772ca */ /* 0x000fe400000e0000 */
[----:B------:R-:W-:Y:S01]  /*5bd0*/  R2UR UR22, R16 ;  /* 0x00000000101672ca */ /* 0x000fe200000e0000 */
        /* <DEDUP_REMOVED lines=31> */
[----:B------:R-:W-:Y:S05]  /*5dd0*/  @P2 BRA `(.L_x_26) ;  /* 0x0000000000e42947 */ /* 0x000fea0003800000 */
[----:B------:R-:W-:-:S13]  /*5de0*/  ISETP.LT.OR P3, PT, R5, 0x1, !P0 ;  /* 0x000000010500780c */ /* 0x000fda0004761670 */
[----:B------:R-:W-:Y:S05]  /*5df0*/  @P3 BRA `(.L_x_27) ;  /* 0x0000000000d83947 */ /* 0x000fea0003800000 */
[----:B------:R-:W-:Y:S02]  /*5e00*/  ISETP.NE.AND P4, PT, R11, RZ, PT ;  /* 0x000000ff0b00720c */ /* 0x000fe40003f85270 */
[----:B------:R-:W-:Y:S02]  /*5e10*/  LEA R15, R4, R252, 0x3 ;  /* 0x000000fc040f7211 */ /* 0x000fe400078e18ff */
[----:B------:R-:W-:-:S09]  /*5e20*/  SHF.L.U32 R16, R6, 0x1f, RZ ;  /* 0x0000001f06107819 */ /* 0x000fd200000006ff */
.L_x_28:
        /* <DEDUP_REMOVED lines=11> */
.L_x_29:
[----:B-1----:R-:W-:Y:S01]  /*5ee0*/  LEA R16, R4, R252, 0x10 ;  /* 0x000000fc04107211 */ /* 0x002fe200078e80ff */
[----:B------:R-:W-:Y:S01]  /*5ef0*/  UIADD3 UR30, UP0, UR22, 0x1f0, URZ ;  /* 0x000001f0161e7890 */ /* 0x000fe2000ff1e03f */
[----:B------:R-:W-:Y:S01]  /*5f00*/  R2UR UR35, R8 ;  /* 0x00000000082372ca */ /* 0x000fe200000e0000 */
[----:B------:R-:W-:Y:S01]  /*5f10*/  UMOV UR6, 0x0 ;  /* 0x0000000000067882 */ /* 0x000fe20000000000 */
[----:B------:R-:W-:Y:S01]  /*5f20*/  R2UR UR33, R15 ;  /* 0x000000000f2172ca */ /* 0x000fe200000e0000 */
[----:B------:R-:W-:Y:S01]  /*5f30*/  UIADD3.X UR31, URZ, UR23, URZ, UP0, !UPT ;  /* 0x000000173f1f7290 */ /* 0x000fe200087fe43f */
[----:B------:R-:W-:Y:S01]  /*5f40*/  R2UR UR8, R16 ;  /* 0x00000000100872ca */ /* 0x000fe200000e0000 */
[----:B------:R-:W-:Y:S01]  /*5f50*/  UMOV UR7, 0x10000000 ;  /* 0x1000000000077882 */ /* 0x000fe20000000000 */
[----:B------:R-:W-:Y:S01]  /*5f60*/  UMOV UR34, URZ ;  /* 0x0000003f00227c82 */ /* 0x000fe20008000000 */
[----:B------:R-:W-:Y:S01]  /*5f70*/  UMOV UR26, 0x40 ;  /* 0x00000040001a7882 */ /* 0x000fe20000000000 */
[----:B------:R-:W-:Y:S01]  /*5f80*/  UMOV UR28, UR36 ;  /* 0x00000024001c7c82 */ /* 0x000fe20008000000 */
[----:B------:R-:W-:Y:S01]  /*5f90*/  UMOV UR29, UR37 ;  /* 0x00000025001d7c82 */ /* 0x000fe20008000000 */
[----:B------:R-:W-:Y:S01]  /*5fa0*/  UMOV UR18, 0x80 ;  /* 0x0000008000127882 */ /* 0x000fe20000000000 */
[----:B------:R-:W-:Y:S01]  /*5fb0*/  UMOV UR20, UR36 ;  /* 0x0000002400147c82 */ /* 0x000fe20008000000 */
[----:B------:R-:W-:Y:S01]  /*5fc0*/  UMOV UR21, UR37 ;  /* 0x0000002500157c82 */ /* 0x000fe20008000000 */
[----:B------:R-:W-:Y:S01]  /*5fd0*/  USHF.L.U32 UR35, UR35, 0x7, URZ ;  /* 0x0000000723237899 */ /* 0x000fe2000800063f */
[----:B------:R-:W-:Y:S01]  /*5fe0*/  IADD3 R4, R4, 0x1, RZ ;  /* 0x0000000104047810 */ /* 0x000fe20007ffe0ff */
[----:B------:R-:W-:-:S02]  /*5ff0*/  UIADD3 UR33, UR33, 0x48000, URZ ;  /* 0x0004800021217890 */ /* 0x000fc4000fffe03f */
[----:B------:R-:W-:Y:S01]  /*6000*/  UIADD3 UR32, UR8, 0x8000, URZ ;  /* 0x0000800008207890 */ /* 0x000fe2000fffe03f */
[C---:B------:R-:W-:Y:S01]  /*6010*/  ISETP.NE.AND P3, PT, R4.reuse, 0x4, PT ;  /* 0x000000040400780c */ /* 0x040fe20003f65270 */
[----:B------:R-:W-:Y:S02]  /*6020*/  UIADD3 UR24, UR8, 0xc000, URZ ;  /* 0x0000c00008187890 */ /* 0x000fe4000fffe03f */
[----:B------:R-:W-:Y:S01]  /*6030*/  UIADD3 UR16, UR8, 0x10000, URZ ;  /* 0x0001000008107890 */ /* 0x000fe2000fffe03f */
[----:B------:R-:W-:Y:S01]  /*6040*/  SEL R15, RZ, 0x1, P3 ;  /* 0x00000001ff0f7807 */ /* 0x000fe20001800000 */
[----:B------:R-:W-:Y:S01]  /*6050*/  UIADD3 UR8, UR8, 0x14000, URZ ;  /* 0x0001400008087890 */ /* 0x000fe2000fffe03f */
[----:B------:R-:W-:Y:S01]  /*6060*/  SEL R4, R4, RZ, P3 ;  /* 0x000000ff04047207 */ /* 0x000fe20001800000 */
        /* <DEDUP_REMOVED lines=8> */
[----:B------:R-:W-:Y:S01]  /*60f0*/  UMOV UR9, UR33 ;  /* 0x0000002100097c82 */ /* 0x000fe20008000000 */
[----:B------:R-:W-:Y:S01]  /*6100*/  UMOV UR11, UR35 ;  /* 0x00000023000b7c82 */ /* 0x000fe20008000000 */
[----:B------:R1:W-:Y:S01]  /*6110*/  UTMALDG.4D [UR24], [UR30], desc[UR6] ;  /* 0x000006181e0075b4 */ /* 0x0003e20008019000 */
[----:B------:R-:W-:Y:S01]  /*6120*/  LOP3.LUT R6, R6, R15, RZ, 0x3c, !PT ;  /* 0x0000000f06067212 */ /* 0x000fe200078e3cff */
[----:B------:R1:W-:Y:S01]  /*6130*/  UTMALDG.4D [UR16], [UR30], desc[UR6] ;  /* 0x000006101e0075b4 */ /* 0x0003e20008019000 */
[----:B------:R1:W-:Y:S02]  /*6140*/  UTMALDG.4D [UR8], [UR30], desc[UR6] ;  /* 0x000006081e0075b4 */ /* 0x0003e40008019000 */
[----:B-1----:R-:W-:-:S03]  /*6150*/  NOP ;  /* 0x0000000000007918 */ /* 0x002fc60000000000 */
.L_x_27:
[----:B------:R-:W-:-:S07]  /*6160*/  IADD3 R5, R5, -0x1, RZ ;  /* 0xffffffff05057810 */ /* 0x000fce0007ffe0ff */
.L_x_26:
[----:B------:R-:W-:Y:S01]  /*6170*/  VIADD R7, R7, 0x1 ;  /* 0x0000000107077836 */ /* 0x000fe20000000000 */
[----:B------:R-:W-:Y:S05]  /*6180*/  WARPSYNC.ALL ;  /* 0x0000000000007948 */ /* 0x000fea0003800000 */
[----:B------:R-:W-:-:S04]  /*6190*/  ISETP.NE.AND P3, PT, R7, 0x4, PT ;  /* 0x000000040700780c */ /* 0x000fc80003f65270 */
[----:B------:R-:W-:Y:S02]  /*61a0*/  SEL R15, RZ, 0x1, P3 ;  /* 0x00000001ff0f7807 */ /* 0x000fe40001800000 */
[----:B------:R-:W-:Y:S02]  /*61b0*/  SEL R7, R7, RZ, P3 ;  /* 0x000000ff07077207 */ /* 0x000fe40001800000 */
[----:B------:R-:W-:Y:S02]  /*61c0*/  LOP3.LUT R18, R10, R15, RZ, 0x3c, !PT ;  /* 0x0000000f0a127212 */ /* 0x000fe400078e3cff */
[----:B------:R-:W-:Y:S01]  /*61d0*/  FMNMX R10, R152, R19, !PT ;  /* 0x00000013980a7209 */ /* 0x000fe20007800000 */
[----:B------:R-:W-:Y:S01]  /*61e0*/  ULDC UR6, c[0x0][0x604] ;  /* 0x0001810000067ab9 */ /* 0x000fe20000000800 */
[----:B------:R-:W-:Y:S02]  /*61f0*/  FMNMX R16, R154, R17, !PT ;  /* 0x000000119a107209 */ /* 0x000fe40007800000 */
[----:B------:R-:W-:-:S02]  /*6200*/  FMNMX R15, R153, R10, !PT ;  /* 0x0000000a990f7209 */ /* 0x000fc40007800000 */
[----:B------:R-:W-:Y:S02]  /*6210*/  FMNMX R21, R155, R16, !PT ;  /* 0x000000109b157209 */ /* 0x000fe40007800000 */
[----:B------:R-:W-:Y:S02]  /*6220*/  FMNMX R10, R156, R15, !PT ;  /* 0x0000000f9c0a7209 */ /* 0x000fe40007800000 */
[----:B------:R-:W-:Y:S02]  /*6230*/  FMNMX R16, R158, R21, !PT ;  /* 0x000000159e107209 */ /* 0x000fe40007800000 */
[----:B------:R-:W-:Y:S02]  /*6240*/  FMNMX R15, R157, R10, !PT ;  /* 0x0000000a9d0f7209 */ /* 0x000fe40007800000 */
        /* <DEDUP_REMOVED lines=57> */
[----:B------:R-:W-:Y:S01]  /*65e0*/  IADD3 R217, R252, 0x48020, RZ ;  /* 0x00048020fcd97810 */ /* 0x000fe20007ffe0ff */
[----:B------:R-:W1:Y:S01]  /*65f0*/  SHFL.BFLY PT, R15, R10, 0x1, 0x1f ;  /* 0x0c201f000a0f7f89 */ /* 0x000e6200000e0000 */
[----:B------:R-:W-:-:S03]  /*6600*/  LEA R218, R7, R252, 0x3 ;  /* 0x000000fc07da7211 */ /* 0x000fc600078e18ff */
[----:B------:R-:W2:Y:S01]  /*6610*/  SHFL.BFLY PT, R23, R20, 0x1, 0x1f ;  /* 0x0c201f0014177f89 */ /* 0x000ea200000e0000 */
[----:B-1----:R-:W-:Y:S02]  /*6620*/  FMNMX R21, R10, R15, !PT ;  /* 0x0000000f0a157209 */ /* 0x002fe40007800000 */
[----:B--2---:R-:W-:-:S03]  /*6630*/  FMNMX R23, R20, R23, !PT ;  /* 0x0000001714177209 */ /* 0x004fc60007800000 */
[----:B------:R-:W1:Y:S04]  /*6640*/  SHFL.BFLY PT, R16, R21, 0x2, 0x1f ;  /* 0x0c401f0015107f89 */ /* 0x000e6800000e0000 */
[----:B------:R-:W2:Y:S01]  /*6650*/  SHFL.BFLY PT, R22, R23, 0x2, 0x1f ;  /* 0x0c401f0017167f89 */ /* 0x000ea200000e0000 */
[----:B-1----:R-:W-:Y:S02]  /*6660*/  FMNMX R15, R21, R16, !PT ;  /* 0x00000010150f7209 */ /* 0x002fe40007800000 */
[----:B------:R-:W-:Y:S02]  /*6670*/  LEA R21, R9, R217, 0x3 ;  /* 0x000000d909157211 */ /* 0x000fe400078e18ff */
[----:B--2---:R-:W-:Y:S02]  /*6680*/  FMNMX R16, R23, R22, !PT ;  /* 0x0000001617107209 */ /* 0x004fe40007800000 */
[----:B------:R-:W-:-:S02]  /*6690*/  FSETP.NEU.AND P3, PT, R15, -INF , PT ;  /* 0xff8000000f00780b */ /* 0x000fc40003f6d000 */
[C---:B------:R-:W-:Y:S02]  /*66a0*/  FSETP.NEU.AND P4, PT, R16.reuse, -INF , PT ;  /* 0xff8000001000780b */ /* 0x040fe40003f8d000 */
[----:B------:R-:W-:Y:S02]  /*66b0*/  FSEL R216, R15, RZ, P3 ;  /* 0x000000ff0fd87208 */ /* 0x000fe40001800000 */
[----:B------:R-:W-:Y:S02]  /*66c0*/  FSEL R22, R16, RZ, P4 ;  /* 0x000000ff10167208 */ /* 0x000fe40002000000 */
[----:B------:R-:W-:Y:S01]  /*66d0*/  PRMT R21, RZ, 0x654, R21 ;  /* 0x00000654ff157816 */ /* 0x000fe20000000015 */
[----:B------:R-:W-:Y:S01]  /*66e0*/  FADD R10, -R216, R19 ;  /* 0x00000013d80a7221 */ /* 0x000fe20000000100 */
[----:B------:R-:W-:Y:S01]  /*66f0*/  IADD3 R9, R9, 0x1, RZ ;  /* 0x0000000109097810 */ /* 0x000fe20007ffe0ff */
[----:B------:R-:W-:Y:S01]  /*6700*/  FADD R17, -R22, R17 ;  /* 0x0000001116117221 */ /* 0x000fe20000000100 */
[----:B------:R1:W-:Y:S01]  /*6710*/  SYNCS.ARRIVE.TRANS64.RED.A1T0 RZ, [R21+URZ], RZ ;  /* 0x000000ff15ff79a7 */ /* 0x0003e2000810043f */
[----:B------:R-:W-:-:S02]  /*6720*/  FMUL R19, R10, UR6 ;  /* 0x000000060a137c20 */ /* 0x000fc40008400000 */
[----:B------:R-:W-:-:S03]  /*6730*/  FMUL R20, R17, UR6 ;  /* 0x0000000611147c20 */ /* 0x000fc60008400000 */
[----:B------:R-:W-:Y:S02]  /*6740*/  FSETP.GEU.AND P3, PT, R19, -126, PT ;  /* 0xc2fc00001300780b */ /* 0x000fe40003f6e000 */
[----:B------:R-:W-:Y:S02]  /*6750*/  FSETP.GEU.AND P4, PT, R20, -126, PT ;  /* 0xc2fc00001400780b */ /* 0x000fe40003f8e000 */
[----:B-1----:R-:W-:-:S09]  /*6760*/  SHF.L.U32 R21, R18, 0x1f, RZ ;  /* 0x0000001f12157819 */ /* 0x002fd200000006ff */
[----:B------:R-:W-:Y:S02]  /*6770*/  @!P3 FMUL R19, R19, 0.5 ;  /* 0x3f0000001313b820 */ /* 0x000fe40000400000 */
[----:B------:R-:W-:Y:S02]  /*6780*/  @!P4 FMUL R20, R20, 0.5 ;  /* 0x3f0000001414c820 */ /* 0x000fe40000400000 */
[----:B------:R-:W1:Y:S08]  /*6790*/  MUFU.EX2 R10, R19 ;  /* 0x00000013000a7308 */ /* 0x000e700000000800 */
[----:B------:R-:W2:Y:S01]  /*67a0*/  MUFU.EX2 R17, R20 ;  /* 0x0000001400117308 */ /* 0x000ea20000000800 */
[----:B-1----:R-:W-:Y:S01]  /*67b0*/  @!P3 FMUL R10, R10, R10 ;  /* 0x0000000a0a0ab220 */ /* 0x002fe20000400000 */
[----:B------:R-:W-:-:S03]  /*67c0*/  ISETP.NE.AND P3, PT, R9, 0x4, PT ;  /* 0x000000040900780c */ /* 0x000fc60003f65270 */
[-C--:B------:R-:W-:Y:S01]  /*67d0*/  FMUL R24, R24, R10.reuse ;  /* 0x0000000a18187220 */ /* 0x080fe20000400000 */
[-C--:B------:R-:W-:Y:S01]  /*67e0*/  FMUL R25, R25, R10.reuse ;  /* 0x0000000a19197220 */ /* 0x080fe20000400000 */
[-C--:B------:R-:W-:Y:S01]  /*67f0*/  FMUL R28, R28, R10.reuse ;  /* 0x0000000a1c1c7220 */ /* 0x080fe20000400000 */
[-C--:B------:R-:W-:Y:S01]  /*6800*/  FMUL R29, R29, R10.reuse ;  /* 0x0000000a1d1d7220 */ /* 0x080fe20000400000 */
[----:B--2---:R-:W-:Y:S01]  /*6810*/  @!P4 FMUL R17, R17, R17 ;  /* 0x000000111111c220 */ /* 0x004fe20000400000 */
[-C--:B------:R-:W-:Y:S01]  /*6820*/  FMUL R32, R32, R10.reuse ;  /* 0x0000000a20207220 */ /* 0x080fe20000400000 */
        /* <DEDUP_REMOVED lines=58> */
[----:B------:R-:W-:Y:S01]  /*6bd0*/  FMUL R149, R149, R10 ;  /* 0x0000000a95957220 */ /* 0x000fe20000400000 */
        /* <DEDUP_REMOVED lines=63> */
[----:B------:R-:W-:-:S07]  /*6fd0*/  FMUL R151, R151, R17 ;  /* 0x0000001197977220 */ /* 0x000fce0000400000 */
.L_x_30:
[----:B-1----:R1:W2:Y:S02]  /*6fe0*/  SYNCS.PHASECHK.TRANS64.TRYWAIT P4, [R218+URZ+0x48000], R21 ;  /* 0x04800015da0075a7 */ /* 0x0022a4000808017f */
[----:B--2---:R-:W-:Y:S05]  /*6ff0*/  @!P4 NANOSLEEP.SYNCS 0x989680 ;  /* 0x009896800000c95d */ /* 0x004fea0003900000 */
[----:B------:R-:W2:Y:S02]  /*7000*/  @!P4 SYNCS.PHASECHK.TRANS64 P4, [R218+URZ+0x48000], R21 ;  /* 0x04800015da00c5a7 */ /* 0x000ea4000808007f */
[----:B--2---:R-:W-:Y:S05]  /*7010*/  @!P4 BRA `(.L_x_30) ;  /* 0xfffffffc00f0c947 */ /* 0x004fea000383ffff */
[----:B------:R-:W-:Y:S01]  /*7020*/  ULDC UR7, c[0x0][0x604] ;  /* 0x0001810000077ab9 */ /* 0x000fe20000000800 */
[----:B------:R-:W-:Y:S01]  /*7030*/  R2UR UR6, R7 ;  /* 0x00000000070672ca */ /* 0x000fe200000e0000 */
[----:B-1----:R-:W-:Y:S01]  /*7040*/  FMUL R21, R216, UR7 ;  /* 0x00000007d8157c20 */ /* 0x002fe20008400000 */
[----:B------:R-:W-:Y:S01]  /*7050*/  FMUL R217, R22, UR7 ;  /* 0x0000000716d97c20 */ /* 0x000fe20008400000 */
[----:B------:R-:W-:Y:S01]  /*7060*/  UMOV UR11, 0x40000040 ;  /* 0x40000040000b7882 */ /* 0x000fe20000000000 */
[----:B------:R-:W-:Y:S01]  /*7070*/  IADD3 R237, R252, 0x48020, RZ ;  /* 0x00048020fced7810 */ /* 0x000fe20007ffe0ff */
[--C-:B------:R-:W-:Y:S01]  /*7080*/  FFMA R152, R152, UR7, -R21.reuse ;  /* 0x0000000798987c23 */ /* 0x100fe20008000815 */
[--C-:B------:R-:W-:Y:S01]  /*7090*/  FFMA R153, R153, UR7, -R21.reuse ;  /* 0x0000000799997c23 */ /* 0x100fe20008000815 */
[--C-:B------:R-:W-:Y:S01]  /*70a0*/  FFMA R156, R156, UR7, -R21.reuse ;  /* 0x000000079c9c7c23 */ /* 0x100fe20008000815 */
[----:B------:R-:W-:Y:S01]  /*70b0*/  FFMA R157, R157, UR7, -R21 ;  /* 0x000000079d9d7c23 */ /* 0x000fe20008000815 */
[--C-:B------:R-:W-:Y:S01]  /*70c0*/  FFMA R154, R154, UR7, -R217.reuse ;  /* 0x000000079a9a7c23 */ /* 0x100fe200080008d9 */
[----:B------:R-:W-:Y:S01]  /*70d0*/  FSETP.GEU.AND P5, PT, R152, -126, PT ;  /* 0xc2fc00009800780b */ /* 0x000fe20003fae000 */
[--C-:B------:R-:W-:Y:S01]  /*70e0*/  FFMA R155, R155, UR7, -R217.reuse ;  /* 0x000000079b9b7c23 */ /* 0x100fe200080008d9 */
[----:B------:R-:W-:Y:S01]  /*70f0*/  FSETP.GEU.AND P4, PT, R153, -126, PT ;  /* 0xc2fc00009900780b */ /* 0x000fe20003f8e000 */
[--C-:B------:R-:W-:Y:S01]  /*7100*/  FFMA R158, R158, UR7, -R217.reuse ;  /* 0x000000079e9e7c23 */ /* 0x100fe200080008d9 */
[----:B------:R-:W-:Y:S01]  /*7110*/  FSETP.GEU.AND P6, PT, R156, -126, PT ;  /* 0xc2fc00009c00780b */ /* 0x000fe20003fce000 */
[----:B------:R-:W-:Y:S01]  /*7120*/  FFMA R159, R159, UR7, -R217 ;  /* 0x000000079f9f7c23 */ /* 0x000fe200080008d9 */
[----:B------:R-:W-:Y:S01]  /*7130*/  ULEA UR6, UR6, UR15, 0xc ;  /* 0x0000000f06067291 */ /* 0x000fe2000f8e603f */
[--C-:B------:R-:W-:Y:S01]  /*7140*/  FFMA R160, R160, UR7, -R21.reuse ;  /* 0x00000007a0a07c23 */ /* 0x100fe20008000815 */
[--C-:B------:R-:W-:Y:S01]  /*7150*/  FFMA R161, R161, UR7, -R21.reuse ;  /* 0x00000007a1a17c23 */ /* 0x100fe20008000815 */
[--C-:B------:R-:W-:Y:S01]  /*7160*/  FFMA R164, R164, UR7, -R21.reuse ;  /* 0x00000007a4a47c23 */ /* 0x100fe20008000815 */
[----:B------:R-:W-:Y:S01]  /*7170*/  FFMA R165, R165, UR7, -R21 ;  /* 0x00000007a5a57c23 */ /* 0x000fe20008000815 */
[--C-:B------:R-:W-:Y:S01]  /*7180*/  FFMA R162, R162, UR7, -R217.reuse ;  /* 0x00000007a2a27c23 */ /* 0x100fe200080008d9 */
[--C-:B------:R-:W-:Y:S01]  /*7190*/  FFMA R163, R163, UR7, -R217.reuse ;  /* 0x00000007a3a37c23 */ /* 0x100fe200080008d9 */
[----:B------:R-:W-:Y:S01]  /*71a0*/  @!P5 FMUL R152, R152, 0.5 ;  /* 0x3f0000009898d820 */ /* 0x000fe20000400000 */
[----:B------:R-:W-:Y:S01]  /*71b0*/  UMOV UR10, UR6 ;  /* 0x00000006000a7c82 */ /* 0x000fe20008000000 */
[----:B------:R-:W-:Y:S01]  /*71c0*/  @!P4 FMUL R153, R153, 0.5 ;  /* 0x3f0000009999c820 */ /* 0x000fe20000400000 */
[--C-:B------:R-:W-:Y:S01]  /*71d0*/  FFMA R166, R166, UR7, -R217.reuse ;  /* 0x00000007a6a67c23 */ /* 0x100fe200080008d9 */
[----:B------:R-:W1:Y:S01]  /*71e0*/  MUFU.EX2 R19, R152 ;  /* 0x0000009800137308 */ /* 0x000e620000000800 */
[----:B------:R-:W-:Y:S01]  /*71f0*/  @!P6 FMUL R156, R156, 0.5 ;  /* 0x3f0000009c9ce820 */ /* 0x000fe20000400000 */
[----:B------:R-:W-:Y:S01]  /*7200*/  FFMA R167, R167, UR7, -R217 ;  /* 0x00000007a7a77c23 */ /* 0x000fe200080008d9 */
[----:B------:R-:W-:Y:S01]  /*7210*/  UIADD3 UR8, UR6, 0x80, URZ ;  /* 0x0000008006087890 */ /* 0x000fe2000fffe03f */
[--C-:B------:R-:W-:Y:S01]  /*7220*/  FFMA R168, R168, UR7, -R21.reuse ;  /* 0x00000007a8a87c23 */ /* 0x100fe20008000815 */
[--C-:B------:R-:W-:Y:S01]  /*7230*/  FFMA R169, R169, UR7, -R21.reuse ;  /* 0x00000007a9a97c23 */ /* 0x100fe20008000815 */
[--C-:B------:R-:W-:Y:S01]  /*7240*/  FFMA R172, R172, UR7, -R21.reuse ;  /* 0x00000007acac7c23 */ /* 0x100fe20008000815 */
[----:B------:R-:W-:Y:S01]  /*7250*/  FFMA R173, R173, UR7, -R21 ;  /* 0x00000007adad7c23 */ /* 0x000fe20008000815 */
[----:B------:R-:W2:Y:S01]  /*7260*/  MUFU.EX2 R20, R153 ;  /* 0x0000009900147308 */ /* 0x000ea20000000800 */
[--C-:B------:R-:W-:Y:S01]  /*7270*/  FFMA R170, R170, UR7, -R217.reuse ;  /* 0x00000007aaaa7c23 */ /* 0x100fe200080008d9 */
[--C-:B------:R-:W-:Y:S01]  /*7280*/  FFMA R171, R171, UR7, -R217.reuse ;  /* 0x00000007abab7c23 */ /* 0x100fe200080008d9 */
[--C-:B------:R-:W-:Y:S01]  /*7290*/  FFMA R174, R174, UR7, -R217.reuse ;  /* 0x00000007aeae7c23 */ /* 0x100fe200080008d9 */
[----:B------:R-:W-:Y:S01]  /*72a0*/  FFMA R175, R175, UR7, -R217 ;  /* 0x00000007afaf7c23 */ /* 0x000fe200080008d9 */
[--C-:B------:R-:W-:Y:S01]  /*72b0*/  FFMA R176, R176, UR7, -R21.reuse ;  /* 0x00000007b0b07c23 */ /* 0x100fe20008000815 */
[--C-:B------:R-:W-:Y:S01]  /*72c0*/  FFMA R177, R177, UR7, -R21.reuse ;  /* 0x00000007b1b17c23 */ /* 0x100fe20008000815 */
[--C-:B------:R-:W-:Y:S01]  /*72d0*/  FFMA R180, R180, UR7, -R21.reuse ;  /* 0x00000007b4b47c23 */ /* 0x100fe20008000815 */
[----:B------:R-:W3:Y:S01]  /*72e0*/  MUFU.EX2 R23, R156 ;  /* 0x0000009c00177308 */ /* 0x000ee20000000800 */
[----:B-1----:R-:W-:Y:S01]  /*72f0*/  @!P5 FMUL R19, R19, R19 ;  /* 0x000000131313d220 */ /* 0x002fe20000400000 */
[----:B------:R-:W-:Y:S01]  /*7300*/  FSETP.GEU.AND P5, PT, R157, -126, PT ;  /* 0xc2fc00009d00780b */ /* 0x000fe20003fae000 */
[----:B------:R-:W-:Y:S01]  /*7310*/  FFMA R181, R181, UR7, -R21 ;  /* 0x00000007b5b57c23 */ /* 0x000fe20008000815 */
[--C-:B------:R-:W-:Y:S01]  /*7320*/  FFMA R178, R178, UR7, -R217.reuse ;  /* 0x00000007b2b27c23 */ /* 0x100fe200080008d9 */
[--C-:B------:R-:W-:Y:S01]  /*7330*/  FFMA R179, R179, UR7, -R217.reuse ;  /* 0x00000007b3b37c23 */ /* 0x100fe200080008d9 */
[--C-:B------:R-:W-:Y:S01]  /*7340*/  FFMA R182, R182, UR7, -R217.reuse ;  /* 0x00000007b6b67c23 */ /* 0x100fe200080008d9 */
[----:B------:R-:W-:Y:S01]  /*7350*/  FFMA R183, R183, UR7, -R217 ;  /* 0x00000007b7b77c23 */ /* 0x000fe200080008d9 */
[--C-:B------:R-:W-:Y:S01]  /*7360*/  FFMA R184, R184, UR7, -R21.reuse ;  /* 0x00000007b8b87c23 */ /* 0x100fe20008000815 */
[----:B--2---:R-:W-:Y:S01]  /*7370*/  @!P4 FMUL R20, R20, R20 ;  /* 0x000000141414c220 */ /* 0x004fe20000400000 */
[----:B------:R-:W-:Y:S01]  /*7380*/  FSETP.GEU.AND P4, PT, R154, -126, PT ;  /* 0xc2fc00009a00780b */ /* 0x000fe20003f8e000 */
[--C-:B------:R-:W-:Y:S01]  /*7390*/  FFMA R185, R185, UR7, -R21.reuse ;  /* 0x00000007b9b97c23 */ /* 0x100fe20008000815 */
[--C-:B------:R-:W-:Y:S01]  /*73a0*/  FFMA R188, R188, UR7, -R21.reuse ;  /* 0x00000007bcbc7c23 */ /* 0x100fe20008000815 */
[----:B------:R-:W-:Y:S01]  /*73b0*/  FFMA R189, R189, UR7, -R21 ;  /* 0x00000007bdbd7c23 */ /* 0x000fe20008000815 */
[----:B------:R-:W-:Y:S01]  /*73c0*/  F2FP.BF16.F32.PACK_AB R152, R20, R19 ;  /* 0x000000131498723e */ /* 0x000fe200000010ff */
[----:B------:R-:W-:Y:S01]  /*73d0*/  @!P5 FMUL R157, R157, 0.5 ;  /* 0x3f0000009d9dd820 */ /* 0x000fe20000400000 */
[--C-:B------:R-:W-:Y:S01]  /*73e0*/  FFMA R186, R186, UR7, -R217.reuse ;  /* 0x00000007baba7c23 */ /* 0x100fe200080008d9 */
[----:B---3--:R-:W-:Y:S01]  /*73f0*/  @!P6 FMUL R23, R23, R23 ;  /* 0x000000171717e220 */ /* 0x008fe20000400000 */
[----:B------:R-:W-:Y:S01]  /*7400*/  FSETP.GEU.AND P6, PT, R155, -126, PT ;  /* 0xc2fc00009b00780b */ /* 0x000fe20003fce000 */
[----:B------:R-:W1:Y:S01]  /*7410*/  MUFU.EX2 R216, R157 ;  /* 0x0000009d00d87308 */ /* 0x000e620000000800 */
[--C-:B------:R-:W-:Y:S01]  /*7420*/  FFMA R190, R190, UR7, -R217.reuse ;  /* 0x00000007bebe7c23 */ /* 0x100fe200080008d9 */
[----:B------:R-:W-:Y:S01]  /*7430*/  FFMA R191, R191, UR7, -R217 ;  /* 0x00000007bfbf7c23 */ /* 0x000fe200080008d9 */
[--C-:B------:R-:W-:Y:S01]  /*7440*/  FFMA R192, R192, UR7, -R21.reuse ;  /* 0x00000007c0c07c23 */ /* 0x100fe20008000815 */
[----:B------:R-:W-:Y:S01]  /*7450*/  @!P4 FMUL R154, R154, 0.5 ;  /* 0x3f0000009a9ac820 */ /* 0x000fe20000400000 */
[--C-:B------:R-:W-:Y:S01]  /*7460*/  FFMA R193, R193, UR7, -R21.reuse ;  /* 0x00000007c1c17c23 */ /* 0x100fe20008000815 */
[--C-:B------:R-:W-:Y:S01]  /*7470*/  FFMA R196, R196, UR7, -R21.reuse ;  /* 0x00000007c4c47c23 */ /* 0x100fe20008000815 */
[----:B------:R-:W-:Y:S01]  /*7480*/  FFMA R197, R197, UR7, -R21 ;  /* 0x00000007c5c57c23 */ /* 0x000fe20008000815 */
[----:B------:R2:W3:Y:S01]  /*7490*/  MUFU.EX2 R22, R154 ;  /* 0x0000009a00167308 */ /* 0x0004e20000000800 */
[--C-:B------:R-:W-:Y:S01]  /*74a0*/  FFMA R194, R194, UR7, -R217.reuse ;  /* 0x00000007c2c27c23 */ /* 0x100fe200080008d9 */
[--C-:B------:R-:W-:Y:S01]  /*74b0*/  FFMA R195, R195, UR7, -R217.reuse ;  /* 0x00000007c3c37c23 */ /* 0x100fe200080008d9 */
[--C-:B------:R-:W-:Y:S01]  /*74c0*/  FFMA R198, R198, UR7, -R217.reuse ;  /* 0x00000007c6c67c23 */ /* 0x100fe200080008d9 */
[----:B------:R-:W-:Y:S01]  /*74d0*/  @!P6 FMUL R155, R155, 0.5 ;  /* 0x3f0000009b9be820 */ /* 0x000fe20000400000 */
[----:B------:R-:W-:Y:S01]  /*74e0*/  FFMA R199, R199, UR7, -R217 ;  /* 0x00000007c7c77c23 */ /* 0x000fe200080008d9 */
[--C-:B------:R-:W-:Y:S01]  /*74f0*/  FFMA R200, R200, UR7, -R21.reuse ;  /* 0x00000007c8c87c23 */ /* 0x100fe20008000815 */
[--C-:B------:R-:W-:Y:S01]  /*7500*/  FFMA R201, R201, UR7, -R21.reuse ;  /* 0x00000007c9c97c23 */ /* 0x100fe20008000815 */
[----:B------:R-:W4:Y:S01]  /*7510*/  MUFU.EX2 R218, R155 ;  /* 0x0000009b00da7308 */ /* 0x000f220000000800 */
[----:B-1----:R-:W-:Y:S01]  /*7520*/  @!P5 FMUL R216, R216, R216 ;  /* 0x000000d8d8d8d220 */ /* 0x002fe20000400000 */
[----:B------:R-:W-:Y:S01]  /*7530*/  FSETP.GEU.AND P5, PT, R158, -126, PT ;  /* 0xc2fc00009e00780b */ /* 0x000fe20003fae000 */
[--C-:B------:R-:W-:Y:S01]  /*7540*/  FFMA R204, R204, UR7, -R21.reuse ;  /* 0x00000007cccc7c23 */ /* 0x100fe20008000815 */
[----:B------:R-:W-:Y:S01]  /*7550*/  FFMA R205, R205, UR7, -R21 ;  /* 0x00000007cdcd7c23 */ /* 0x000fe20008000815 */
[--C-:B------:R-:W-:Y:S01]  /*7560*/  FFMA R202, R202, UR7, -R217.reuse ;  /* 0x00000007caca7c23 */ /* 0x100fe200080008d9 */
[----:B--2---:R-:W-:Y:S01]  /*7570*/  F2FP.BF16.F32.PACK_AB R154, R216, R23 ;  /* 0x00000017d89a723e */ /* 0x004fe200000010ff */
[--C-:B------:R-:W-:Y:S01]  /*7580*/  FFMA R203, R203, UR7, -R217.reuse ;  /* 0x00000007cbcb7c23 */ /* 0x100fe200080008d9 */
[--C-:B------:R-:W-:Y:S01]  /*7590*/  FFMA R206, R206, UR7, -R217.reuse ;  /* 0x00000007cece7c23 */ /* 0x100fe200080008d9 */
[----:B---3--:R-:W-:Y:S01]  /*75a0*/  @!P4 FMUL R22, R22, R22 ;  /* 0x000000161616c220 */ /* 0x008fe20000400000 */
[----:B------:R-:W-:Y:S01]  /*75b0*/  FSETP.GEU.AND P4, PT, R159, -126, PT ;  /* 0xc2fc00009f00780b */ /* 0x000fe20003f8e000 */
[----:B------:R-:W-:Y:S01]  /*75c0*/  FFMA R207, R207, UR7, -R217 ;  /* 0x00000007cfcf7c23 */ /* 0x000fe200080008d9 */
[--C-:B------:R-:W-:Y:S01]  /*75d0*/  FFMA R208, R208, UR7, -R21.reuse ;  /* 0x00000007d0d07c23 */ /* 0x100fe20008000815 */
[--C-:B------:R-:W-:Y:S01]  /*75e0*/  FFMA R209, R209, UR7, -R21.reuse ;  /* 0x00000007d1d17c23 */ /* 0x100fe20008000815 */
[--C-:B------:R-:W-:Y:S01]  /*75f0*/  FFMA R213, R213, UR7, -R21.reuse ;  /* 0x00000007d5d57c23 */ /* 0x100fe20008000815 */
[----:B------:R-:W-:Y:S01]  /*7600*/  @!P5 FMUL R158, R158, 0.5 ;  /* 0x3f0000009e9ed820 */ /* 0x000fe20000400000 */
[----:B------:R-:W-:Y:S01]  /*7610*/  FFMA R212, R212, UR7, -R21 ;  /* 0x00000007d4d47c23 */ /* 0x000fe20008000815 */
[----:B----4-:R-:W-:Y:S01]  /*7620*/  @!P6 FMUL R218, R218, R218 ;  /* 0x000000dadadae220 */ /* 0x010fe20000400000 */
[----:B------:R-:W-:Y:S01]  /*7630*/  FSETP.GEU.AND P6, PT, R164, -126, PT ;  /* 0xc2fc0000a400780b */ /* 0x000fe20003fce000 */
[----:B------:R-:W1:Y:S01]  /*7640*/  MUFU.EX2 R219, R158 ;  /* 0x0000009e00db7308 */ /* 0x000e620000000800 */
[--C-:B------:R-:W-:Y:S01]  /*7650*/  FFMA R210, R210, UR7, -R217.reuse ;  /* 0x00000007d2d27c23 */ /* 0x100fe200080008d9 */
[--C-:B------:R-:W-:Y:S01]  /*7660*/  FFMA R211, R211, UR7, -R217.reuse ;  /* 0x00000007d3d37c23 */ /* 0x100fe200080008d9 */
[----:B------:R-:W-:Y:S01]  /*7670*/  F2FP.BF16.F32.PACK_AB R153, R218, R22 ;  /* 0x00000016da99723e */ /* 0x000fe200000010ff */
[----:B------:R-:W-:Y:S01]  /*7680*/  @!P4 FMUL R159, R159, 0.5 ;  /* 0x3f0000009f9fc820 */ /* 0x000fe20000400000 */
[--C-:B------:R-:W-:Y:S01]  /*7690*/  FFMA R215, R215, UR7, -R217.reuse ;  /* 0x00000007d7d77c23 */ /* 0x100fe200080008d9 */
[----:B------:R-:W-:Y:S01]  /*76a0*/  FFMA R214, R214, UR7, -R217 ;  /* 0x00000007d6d67c23 */ /* 0x000fe200080008d9 */
[----:B------:R-:W-:Y:S01]  /*76b0*/  FFMA R13, R10, R13, R19 ;  /* 0x0000000d0a0d7223 */ /* 0x000fe20000000013 */
[----:B------:R-:W2:Y:S01]  /*76c0*/  MUFU.EX2 R220, R159 ;  /* 0x0000009f00dc7308 */ /* 0x000ea20000000800 */
[----:B------:R-:W-:Y:S01]  /*76d0*/  FFMA R17, R17, R12, R22 ;  /* 0x0000000c11117223 */ /* 0x000fe20000000016 */
[----:B------:R-:W-:Y:S01]  /*76e0*/  SEL R9, R9, RZ, P3 ;  /* 0x000000ff09097207 */ /* 0x000fe20001800000 */
[----:B------:R-:W-:Y:S01]  /*76f0*/  FADD R20, R13, R20 ;  /* 0x000000140d147221 */ /* 0x000fe20000000000 */
[----:B------:R-:W-:Y:S01]  /*7700*/  @!P6 FMUL R164, R164, 0.5 ;  /* 0x3f000000a4a4e820 */ /* 0x000fe20000400000 */
[----:B------:R-:W-:Y:S01]  /*7710*/  FADD R218, R17, R218 ;  /* 0x000000da11da7221 */ /* 0x000fe20000000000 */
[----:B------:R-:W-:Y:S01]  /*7720*/  IADD3 R7, R7, 0x1, RZ ;  /* 0x0000000107077810 */ /* 0x000fe20007ffe0ff */
[----:B------:R-:W-:Y:S01]  /*7730*/  FADD R23, R20, R23 ;  /* 0x0000001714177221 */ /* 0x000fe20000000000 */
[----:B------:R-:W-:-:S02]  /*7740*/  IMAD R10, R9, 0x8, R237 ;  /* 0x00000008090a7824 */ /* 0x000fc400078e02ed */
[----:B-1----:R-:W-:Y:S01]  /*7750*/  @!P5 FMUL R219, R219, R219 ;  /* 0x000000dbdbdbd220 */ /* 0x002fe20000400000 */
[----:B------:R-:W-:Y:S01]  /*7760*/  FSETP.GEU.AND P5, PT, R160, -126, PT ;  /* 0xc2fc0000a000780b */ /* 0x000fe20003fae000 */
[----:B------:R-:W-:Y:S01]  /*7770*/  FADD R23, R23, R216 ;  /* 0x000000d817177221 */ /* 0x000fe20000000000 */
[----:B------:R-:W-:Y:S02]  /*7780*/  IADD3 R9, R9, 0x1, RZ ;  /* 0x0000000109097810 */ /* 0x000fe40007ffe0ff */
[----:B------:R-:W-:Y:S02]  /*7790*/  PRMT R10, RZ, 0x654, R10 ;  /* 0x00000654ff0a7816 */ /* 0x000fe4000000000a */
[----:B------:R-:W-:Y:S01]  /*77a0*/  ISETP.NE.AND P3, PT, R9, 0x4, PT ;  /* 0x000000040900780c */ /* 0x000fe20003f65270 */
[----:B--2---:R-:W-:Y:S01]  /*77b0*/  @!P4 FMUL R220, R220, R220 ;  /* 0x000000dcdcdcc220 */ /* 0x004fe20000400000 */
[----:B------:R-:W-:Y:S02]  /*77c0*/  FSETP.GEU.AND P4, PT, R161, -126, PT ;  /* 0xc2fc0000a100780b */ /* 0x000fe40003f8e000 */
[----:B------:R-:W-:-:S02]  /*77d0*/  SEL R9, R9, RZ, P3 ;  /* 0x000000ff09097207 */ /* 0x000fc40001800000 */
[----:B------:R-:W-:Y:S01]  /*77e0*/  F2FP.BF16.F32.PACK_AB R155, R220, R219 ;  /* 0x000000dbdc9b723e */ /* 0x000fe200000010ff */
[----:B------:R-:W-:Y:S01]  /*77f0*/  @!P5 FMUL R160, R160, 0.5 ;  /* 0x3f000000a0a0d820 */ /* 0x000fe20000400000 */
[----:B------:R-:W-:Y:S02]  /*7800*/  FADD R219, R218, R219 ;  /* 0x000000dbdadb7221 */ /* 0x000fe40000000000 */
[----:B------:R-:W-:Y:S02]  /*7810*/  WARPGROUP.ARRIVE ;  /* 0x00000000000079c5 */ /* 0x000fe40000000000 */
[----:B------:R-:W-:-:S03]  /*7820*/  FADD R219, R219, R220 ;  /* 0x000000dcdbdb7221 */ /* 0x000fc60000000000 */
[----:B------:R-:W-:Y:S01]  /*7830*/  @!P4 FMUL R161, R161, 0.5 ;  /* 0x3f000000a1a1c820 */ /* 0x000fe20000400000 */
[----:B------:R-:W-:Y:S01]  /*7840*/  HGMMA.64x256x16.F32.BF16 R24, R152, gdesc[UR8].tnspB, R24, gsb0 ;  /* 0x43e0000898187df0 */ /* 0x000fe20008001818 */
[----:B------:R-:W-:Y:S01]  /*7850*/  UMOV UR10, UR8 ;  /* 0x00000008000a7c82 */ /* 0x000fe20008000000 */
[----:B------:R-:W-:Y:S01]  /*7860*/  UMOV UR11, 0x40000040 ;  /* 0x40000040000b7882 */ /* 0x000fe20000000000 */
[----:B------:R-:W-:Y:S01]  /*7870*/  UIADD3 UR8, UR6, 0x100, URZ ;  /* 0x0000010006087890 */ /* 0x000fe2000fffe03f */
[----:B------:R-:W-:Y:S02]  /*7880*/  WARPGROUP.DEPBAR.LE gsb0, 0x0 ;  /* 0x00008000000079c5 */ /* 0x000fe40000010000 */
[----:B------:R-:W1:Y:S08]  /*7890*/  MUFU.EX2 R152, R160 ;  /* 0x000000a000987308 */ /* 0x000e700000000800 */
[----:B------:R-:W2:Y:S08]  /*78a0*/  MUFU.EX2 R153, R161 ;  /* 0x000000a100997308 */ /* 0x000eb00000000800 */
[----:B------:R-:W3:Y:S01]  /*78b0*/  MUFU.EX2 R155, R164 ;  /* 0x000000a4009b7308 */ /* 0x000ee20000000800 */
[----:B-1----:R-:W-:Y:S01]  /*78c0*/  @!P5 FMUL R152, R152, R152 ;  /* 0x000000989898d220 */ /* 0x002fe20000400000 */
[----:B------:R-:W-:Y:S01]  /*78d0*/  FSETP.GEU.AND P5, PT, R165, -126, PT ;  /* 0xc2fc0000a500780b */ /* 0x000fe20003fae000 */
[----:B--2---:R-:W-:Y:S01]  /*78e0*/  @!P4 FMUL R153, R153, R153 ;  /* 0x000000999999c220 */ /* 0x004fe20000400000 */
[----:B------:R-:W-:-:S04]  /*78f0*/  FSETP.GEU.AND P4, PT, R162, -126, PT ;  /* 0xc2fc0000a200780b */ /* 0x000fc80003f8e000 */
[----:B------:R-:W-:-:S07]  /*7900*/  F2FP.BF16.F32.PACK_AB R156, R153, R152 ;  /* 0x00000098999c723e */ /* 0x000fce00000010ff */
[----:B------:R-:W-:Y:S01]  /*7910*/  @!P5 FMUL R165, R165, 0.5 ;  /* 0x3f000000a5a5d820 */ /* 0x000fe20000400000 */
[----:B------:R-:W-:Y:S01]  /*7920*/  FADD R152, R23, R152 ;  /* 0x0000009817987221 */ /* 0x000fe20000000000 */
[----:B---3--:R-:W-:Y:S01]  /*7930*/  @!P6 FMUL R155, R155, R155 ;  /* 0x0000009b9b9be220 */ /* 0x008fe20000400000 */
[----:B------:R-:W-:Y:S01]  /*7940*/  FSETP.GEU.AND P6, PT, R163, -126, PT ;  /* 0xc2fc0000a300780b */ /* 0x000fe20003fce000 */
[----:B------:R-:W1:Y:S01]  /*7950*/  MUFU.EX2 R221, R165 ;  /* 0x000000a500dd7308 */ /* 0x000e620000000800 */
[----:B------:R-:W-:Y:S01]  /*7960*/  FADD R152, R152, R153 ;  /* 0x0000009998987221 */ /* 0x000fe20000000000 */
[----:B------:R-:W-:-:S03]  /*7970*/  @!P4 FMUL R162, R162, 0.5 ;  /* 0x3f000000a2a2c820 */ /* 0x000fc60000400000 */
[----:B------:R-:W-:-:S03]  /*7980*/  FADD R152, R152, R155 ;  /* 0x0000009b98987221 */ /* 0x000fc60000000000 */
[----:B------:R-:W2:Y:S04]  /*7990*/  MUFU.EX2 R154, R162 ;  /* 0x000000a2009a7308 */ /* 0x000ea80000000800 */
[----:B------:R-:W-:-:S04]  /*79a0*/  @!P6 FMUL R163, R163, 0.5 ;  /* 0x3f000000a3a3e820 */ /* 0x000fc80000400000 */
[----:B------:R-:W3:Y:S01]  /*79b0*/  MUFU.EX2 R222, R163 ;  /* 0x000000a300de7308 */ /* 0x000ee20000000800 */
[----:B-1----:R-:W-:Y:S01]  /*79c0*/  @!P5 FMUL R221, R221, R221 ;  /* 0x000000ddddddd220 */ /* 0x002fe20000400000 */
[----:B------:R-:W-:-:S04]  /*79d0*/  FSETP.GEU.AND P5, PT, R166, -126, PT ;  /* 0xc2fc0000a600780b */ /* 0x000fc80003fae000 */
[----:B------:R-:W-:Y:S01]  /*79e0*/  F2FP.BF16.F32.PACK_AB R158, R221, R155 ;  /* 0x0000009bdd9e723e */ /* 0x000fe200000010ff */
[----:B------:R-:W-:Y:S01]  /*79f0*/  FADD R221, R152, R221 ;  /* 0x000000dd98dd7221 */ /* 0x000fe20000000000 */
[----:B--2---:R-:W-:Y:S01]  /*7a00*/  @!P4 FMUL R154, R154, R154 ;  /* 0x0000009a9a9ac220 */ /* 0x004fe20000400000 */
[----:B------:R-:W-:-:S03]  /*7a10*/  FSETP.GEU.AND P4, PT, R167, -126, PT ;  /* 0xc2fc0000a700780b */ /* 0x000fc60003f8e000 */
[----:B------:R-:W-:-:S03]  /*7a20*/  FADD R219, R219, R154 ;  /* 0x0000009adbdb7221 */ /* 0x000fc60000000000 */
[----:B------:R-:W-:Y:S01]  /*7a30*/  @!P5 FMUL R166, R166, 0.5 ;  /* 0x3f000000a6a6d820 */ /* 0x000fe20000400000 */
[----:B---3--:R-:W-:Y:S01]  /*7a40*/  @!P6 FMUL R222, R222, R222 ;  /* 0x000000dededee220 */ /* 0x008fe20000400000 */
[----:B------:R-:W-:Y:S02]  /*7a50*/  FSETP.GEU.AND P6, PT, R172, -126, PT ;  /* 0xc2fc0000ac00780b */ /* 0x000fe40003fce000 */
[----:B------:R-:W1:Y:S02]  /*7a60*/  MUFU.EX2 R223, R166 ;  /* 0x000000a600df7308 */ /* 0x000e640000000800 */
[----:B------:R-:W-:Y:S01]  /*7a70*/  F2FP.BF16.F32.PACK_AB R157, R222, R154 ;  /* 0x0000009ade9d723e */ /* 0x000fe200000010ff */
[----:B------:R-:W-:Y:S01]  /*7a80*/  @!P4 FMUL R167, R167, 0.5 ;  /* 0x3f000000a7a7c820 */ /* 0x000fe20000400000 */
[----:B------:R-:W-:-:S04]  /*7a90*/  FADD R222, R219, R222 ;  /* 0x000000dedbde7221 */ /* 0x000fc80000000000 */
[----:B------:R-:W2:Y:S03]  /*7aa0*/  MUFU.EX2 R224, R167 ;  /* 0x000000a700e07308 */ /* 0x000ea60000000800 */
[----:B------:R-:W-:Y:S01]  /*7ab0*/  @!P6 FMUL R172, R172, 0.5 ;  /* 0x3f000000acace820 */ /* 0x000fe20000400000 */
[----:B-1----:R-:W-:Y:S01]  /*7ac0*/  @!P5 FMUL R223, R223, R223 ;  /* 0x000000dfdfdfd220 */ /* 0x002fe20000400000 */
[----:B------:R-:W-:Y:S01]  /*7ad0*/  FSETP.GEU.AND P5, PT, R168, -126, PT ;  /* 0xc2fc0000a800780b */ /* 0x000fe20003fae000 */
[----:B--2---:R-:W-:Y:S01]  /*7ae0*/  @!P4 FMUL R224, R224, R224 ;  /* 0x000000e0e0e0c220 */ /* 0x004fe20000400000 */
[----:B------:R-:W-:-:S04]  /*7af0*/  FSETP.GEU.AND P4, PT, R169, -126, PT ;  /* 0xc2fc0000a900780b */ /* 0x000fc80003f8e000 */
[----:B------:R-:W-:-:S07]  /*7b00*/  F2FP.BF16.F32.PACK_AB R159, R224, R223 ;  /* 0x000000dfe09f723e */ /* 0x000fce00000010ff */
[----:B------:R-:W-:Y:S01]  /*7b10*/  @!P5 FMUL R168, R168, 0.5 ;  /* 0x3f000000a8a8d820 */ /* 0x000fe20000400000 */
[----:B------:R-:W-:Y:S01]  /*7b20*/  FADD R223, R222, R223 ;  /* 0x000000dfdedf7221 */ /* 0x000fe20000000000 */
[----:B------:R-:W-:-:S03]  /*7b30*/  WARPGROUP.ARRIVE ;  /* 0x00000000000079c5 */ /* 0x000fc60000000000 */
[----:B------:R-:W-:Y:S01]  /*7b40*/  FADD R223, R223, R224 ;  /* 0x000000e0dfdf7221 */ /* 0x000fe20000000000 */
[----:B------:R-:W-:Y:S02]  /*7b50*/  @!P4 FMUL R169, R169, 0.5 ;  /* 0x3f000000a9a9c820 */ /* 0x000fe40000400000 */
[----:B------:R-:W-:Y:S01]  /*7b60*/  HGMMA.64x256x16.F32.BF16 R24, R156, gdesc[UR8].tnspB, R24, gsb0 ;  /* 0x43e000089c187df0 */ /* 0x000fe20008001818 */
[----:B------:R-:W-:Y:S01]  /*7b70*/  UMOV UR10, UR8 ;  /* 0x00000008000a7c82 */ /* 0x000fe20008000000 */
[----:B------:R-:W-:Y:S01]  /*7b80*/  UMOV UR11, 0x40000040 ;  /* 0x40000040000b7882 */ /* 0x000fe20000000000 */
[----:B------:R-:W-:Y:S01]  /*7b90*/  UIADD3 UR8, UR6, 0x180, URZ ;  /* 0x0000018006087890 */ /* 0x000fe2000fffe03f */
[----:B------:R-:W-:Y:S02]  /*7ba0*/  WARPGROUP.DEPBAR.LE gsb0, 0x0 ;  /* 0x00008000000079c5 */ /* 0x000fe40000010000 */
[----:B------:R-:W1:Y:S08]  /*7bb0*/  MUFU.EX2 R156, R168 ;  /* 0x000000a8009c7308 */ /* 0x000e700000000800 */
[----:B------:R2:W3:Y:S08]  /*7bc0*/  MUFU.EX2 R157, R169 ;  /* 0x000000a9009d7308 */ /* 0x0004f00000000800 */
[----:B------:R-:W4:Y:S01]  /*7bd0*/  MUFU.EX2 R159, R172 ;  /* 0x000000ac009f7308 */ /* 0x000f220000000800 */
[----:B-1----:R-:W-:Y:S01]  /*7be0*/  @!P5 FMUL R156, R156, R156 ;  /* 0x0000009c9c9cd220 */ /* 0x002fe20000400000 */
[----:B------:R-:W-:Y:S01]  /*7bf0*/  FSETP.GEU.AND P5, PT, R173, -126, PT ;  /* 0xc2fc0000ad00780b */ /* 0x000fe20003fae000 */
[----:B--2---:R-:W-:Y:S01]  /*7c00*/  FFMA R169, R187, UR7, -R217 ;  /* 0x00000007bba97c23 */ /* 0x004fe200080008d9 */
[----:B------:R-:W-:Y:S01]  /*7c10*/  UMOV UR7, 0x40000040 ;  /* 0x4000004000077882 */ /* 0x000fe20000000000 */
[----:B---3--:R-:W-:Y:S01]  /*7c20*/  @!P4 FMUL R157, R157, R157 ;  /* 0x0000009d9d9dc220 */ /* 0x008fe20000400000 */
[----:B------:R-:W-:-:S04]  /*7c30*/  FSETP.GEU.AND P4, PT, R170, -126, PT ;  /* 0xc2fc0000aa00780b */ /* 0x000fc80003f8e000 */
[----:B------:R-:W-:-:S05]  /*7c40*/  F2FP.BF16.F32.PACK_AB R160, R157, R156 ;  /* 0x0000009c9da0723e */ /* 0x000fca00000010ff */
[----:B------:R-:W-:Y:S01]  /*7c50*/  @!P5 FMUL R173, R173, 0.5 ;  /* 0x3f000000adadd820 */ /* 0x000fe20000400000 */
[----:B------:R-:W-:Y:S01]  /*7c60*/  FADD R156, R221, R156 ;  /* 0x0000009cdd9c7221 */ /* 0x000fe20000000000 */
[----:B----4-:R-:W-:Y:S01]  /*7c70*/  @!P6 FMUL R159, R159, R159 ;  /* 0x0000009f9f9fe220 */ /* 0x010fe20000400000 */
        /* <DEDUP_REMOVED lines=103> */
[----:B------:R-:W-:-:S06]  /*82f0*/  @!P4 FMUL R186, R186, 0.5 ;  /* 0x3f000000babac820 */ /* 0x000fcc0000400000 */
        /* <DEDUP_REMOVED lines=8> */
[----:B------:R-:W-:Y:S02]  /*8380*/  FSETP.GEU.AND P4, PT, R191, -126, PT ;  /* 0xc2fc0000bf00780b */ /* 0x000fe40003f8e000 */
[----:B------:R-:W-:-:S04]  /*8390*/  FADD R167, R167, R184 ;  /* 0x000000b8a7a77221 */ /* 0x000fc80000000000 */
[----:B------:R-:W-:Y:S01]  /*83a0*/  @!P5 FMUL R190, R190, 0.5 ;  /* 0x3f000000bebed820 */ /* 0x000fe20000400000 */
[----:B---3--:R-:W-:Y:S01]  /*83b0*/  @!P6 FMUL R185, R185, R185 ;  /* 0x000000b9b9b9e220 */ /* 0x008fe20000400000 */
[----:B------:R-:W-:Y:S02]  /*83c0*/  FSETP.GEU.AND P6, PT, R196, -126, PT ;  /* 0xc2fc0000c400780b */ /* 0x000fe40003fce000 */
[----:B------:R-:W1:Y:S02]  /*83d0*/  MUFU.EX2 R186, R190 ;  /* 0x000000be00ba7308 */ /* 0x000e640000000800 */
[----:B------:R-:W-:Y:S01]  /*83e0*/  F2FP.BF16.F32.PACK_AB R169, R185, R166 ;  /* 0x000000a6b9a9723e */ /* 0x000fe200000010ff */
[----:B------:R-:W-:Y:S01]  /*83f0*/  @!P4 FMUL R191, R191, 0.5 ;  /* 0x3f000000bfbfc820 */ /* 0x000fe20000400000 */
[----:B------:R-:W-:-:S04]  /*8400*/  FADD R166, R235, R166 ;  /* 0x000000a6eba67221 */ /* 0x000fc80000000000 */
[----:B------:R-:W2:Y:S01]  /*8410*/  MUFU.EX2 R187, R191 ;  /* 0x000000bf00bb7308 */ /* 0x000ea20000000800 */
[----:B------:R-:W-:Y:S02]  /*8420*/  FADD R185, R166, R185 ;  /* 0x000000b9a6b97221 */ /* 0x000fe40000000000 */
        /* <DEDUP_REMOVED lines=14> */
[----:B------:R-:W-:Y:S02]  /*8510*/  UIADD3 UR8, UR6, 0x300, URZ ;  /* 0x0000030006087890 */ /* 0x000fe4000fffe03f */
        /* <DEDUP_REMOVED lines=85> */
[----:B------:R-:W-:-:S05]  /*8a70*/  @!P6 FMUL R213, R213, 0.5 ;  /* 0x3f000000d5d5e820 */ /* 0x000fca0000400000 */
        /* <DEDUP_REMOVED lines=9> */
[----:B------:R-:W-:Y:S01]  /*8b10*/  WARPGROUP.ARRIVE ;  /* 0x00000000000079c5 */ /* 0x000fe20000000000 */
[----:B------:R-:W-:Y:S01]  /*8b20*/  FSETP.GEU.AND P6, PT, R211, -126, PT ;  /* 0xc2fc0000d300780b */ /* 0x000fe20003fce000 */
[----:B------:R-:W-:Y:S01]  /*8b30*/  FADD R195, R194, R195 ;  /* 0x000000c3c2c37221 */ /* 0x000fe20000000000 */
[----:B------:R-:W-:-:S03]  /*8b40*/  @!P4 FMUL R209, R209, 0.5 ;  /* 0x3f000000d1d1c820 */ /* 0x000fc60000400000 */
[----:B------:R-:W-:Y:S08]  /*8b50*/  HGMMA.64x256x16.F32.BF16 R24, R176, gdesc[UR8].tnspB, R24, gsb0 ;  /* 0x43e00008b0187df0 */ /* 0x000ff00008001818 */
[----:B------:R-:W-:-:S04]  /*8b60*/  @!P6 FMUL R211, R211, 0.5 ;  /* 0x3f000000d3d3e820 */ /* 0x000fc80000400000 */
[----:B------:R-:W1:Y:S02]  /*8b70*/  MUFU.EX2 R197, R211 ;  /* 0x000000d300c57308 */ /* 0x000e640000000800 */
[----:B-1----:R-:W-:Y:S01]  /*8b80*/  @!P6 FMUL R197, R197, R197 ;  /* 0x000000c5c5c5e220 */ /* 0x002fe20000400000 */
[----:B------:R-:W-:-:S05]  /*8b90*/  WARPGROUP.DEPBAR.LE gsb0, 0x0 ;  /* 0x00008000000079c5 */ /* 0x000fca0000010000 */
[----:B------:R-:W1:Y:S08]  /*8ba0*/  MUFU.EX2 R177, R208 ;  /* 0x000000d000b17308 */ /* 0x000e700000000800 */
[----:B------:R-:W2:Y:S01]  /*8bb0*/  MUFU.EX2 R176, R209 ;  /* 0x000000d100b07308 */ /* 0x000ea20000000800 */
[----:B-1----:R-:W-:Y:S01]  /*8bc0*/  @!P5 FMUL R177, R177, R177 ;  /* 0x000000b1b1b1d220 */ /* 0x002fe20000400000 */
[----:B------:R-:W-:Y:S01]  /*8bd0*/  FSETP.GEU.AND P5, PT, R212, -126, PT ;  /* 0xc2fc0000d400780b */ /* 0x000fe20003fae000 */
[----:B--2---:R-:W-:Y:S01]  /*8be0*/  @!P4 FMUL R176, R176, R176 ;  /* 0x000000b0b0b0c220 */ /* 0x004fe20000400000 */
[----:B------:R-:W-:-:S04]  /*8bf0*/  FSETP.GEU.AND P4, PT, R210, -126, PT ;  /* 0xc2fc0000d200780b */ /* 0x000fc80003f8e000 */
[----:B------:R-:W-:-:S07]  /*8c00*/  F2FP.BF16.F32.PACK_AB R180, R176, R177 ;  /* 0x000000b1b0b4723e */ /* 0x000fce00000010ff */
[----:B------:R-:W-:Y:S01]  /*8c10*/  @!P5 FMUL R212, R212, 0.5 ;  /* 0x3f000000d4d4d820 */ /* 0x000fe20000400000 */
[----:B------:R-:W-:-:S03]  /*8c20*/  FADD R177, R192, R177 ;  /* 0x000000b1c0b17221 */ /* 0x000fc60000000000 */
[----:B------:R-:W1:Y:S01]  /*8c30*/  MUFU.EX2 R196, R212 ;  /* 0x000000d400c47308 */ /* 0x000e620000000800 */
[----:B------:R-:W-:Y:S01]  /*8c40*/  FADD R177, R177, R176 ;  /* 0x000000b0b1b17221 */ /* 0x000fe20000000000 */
[----:B------:R-:W-:-:S06]  /*8c50*/  @!P4 FMUL R210, R210, 0.5 ;  /* 0x3f000000d2d2c820 */ /* 0x000fcc0000400000 */
[----:B------:R-:W2:Y:S01]  /*8c60*/  MUFU.EX2 R178, R210 ;  /* 0x000000d200b27308 */ /* 0x000ea20000000800 */
[----:B-1----:R-:W-:Y:S01]  /*8c70*/  @!P5 FMUL R196, R196, R196 ;  /* 0x000000c4c4c4d220 */ /* 0x002fe20000400000 */
[----:B------:R-:W-:-:S04]  /*8c80*/  FSETP.GEU.AND P5, PT, R215, -126, PT ;  /* 0xc2fc0000d700780b */ /* 0x000fc80003fae000 */
[----:B------:R-:W-:Y:S01]  /*8c90*/  F2FP.BF16.F32.PACK_AB R182, R21, R196 ;  /* 0x000000c415b6723e */ /* 0x000fe200000010ff */
[----:B------:R-:W-:Y:S01]  /*8ca0*/  FADD R196, R177, R196 ;  /* 0x000000c4b1c47221 */ /* 0x000fe20000000000 */
[----:B--2---:R-:W-:Y:S01]  /*8cb0*/  @!P4 FMUL R178, R178, R178 ;  /* 0x000000b2b2b2c220 */ /* 0x004fe20000400000 */
[----:B------:R-:W-:-:S04]  /*8cc0*/  FSETP.GEU.AND P4, PT, R214, -126, PT ;  /* 0xc2fc0000d600780b */ /* 0x000fc80003f8e000 */
[----:B------:R-:W-:Y:S02]  /*8cd0*/  F2FP.BF16.F32.PACK_AB R181, R197, R178 ;  /* 0x000000b2c5b5723e */ /* 0x000fe400000010ff */
[----:B------:R-:W-:Y:S01]  /*8ce0*/  @!P5 FMUL R215, R215, 0.5 ;  /* 0x3f000000d7d7d820 */ /* 0x000fe20000400000 */
[----:B------:R-:W-:-:S03]  /*8cf0*/  FADD R178, R195, R178 ;  /* 0x000000b2c3b27221 */ /* 0x000fc60000000000 */
[----:B------:R-:W1:Y:S01]  /*8d00*/  MUFU.EX2 R179, R215 ;  /* 0x000000d700b37308 */ /* 0x000e620000000800 */
[----:B------:R-:W-:Y:S02]  /*8d10*/  FADD R197, R178, R197 ;  /* 0x000000c5b2c57221 */ /* 0x000fe40000000000 */
[----:B------:R-:W-:-:S05]  /*8d20*/  @!P4 FMUL R214, R214, 0.5 ;  /* 0x3f000000d6d6c820 */ /* 0x000fca0000400000 */
[----:B------:R-:W2:Y:S01]  /*8d30*/  MUFU.EX2 R198, R214 ;  /* 0x000000d600c67308 */ /* 0x000ea20000000800 */
[----:B-1----:R-:W-:Y:S01]  /*8d40*/  @!P5 FMUL R179, R179, R179 ;  /* 0x000000b3b3b3d220 */ /* 0x002fe20000400000 */
[----:B--2---:R-:W-:Y:S01]  /*8d50*/  @!P4 FMUL R198, R198, R198 ;  /* 0x000000c6c6c6c220 */ /* 0x004fe20000400000 */
[----:B------:R-:W-:-:S03]  /*8d60*/  ISETP.NE.AND P4, PT, R7, 0x4, PT ;  /* 0x000000040700780c */ /* 0x000fc60003f85270 */
[----:B------:R-:W-:Y:S01]  /*8d70*/  FADD R12, R197, R198 ;  /* 0x000000c6c50c7221 */ /* 0x000fe20000000000 */
[----:B------:R-:W-:Y:S02]  /*8d80*/  F2FP.BF16.F32.PACK_AB R183, R179, R198 ;  /* 0x000000c6b3b7723e */ /* 0x000fe400000010ff */
[----:B------:R-:W-:Y:S01]  /*8d90*/  SEL R13, RZ, 0x1, P4 ;  /* 0x00000001ff0d7807 */ /* 0x000fe20002000000 */
[----:B------:R-:W-:Y:S01]  /*8da0*/  FADD R12, R12, R179 ;  /* 0x000000b30c0c7221 */ /* 0x000fe20000000000 */
[----:B------:R-:W-:Y:S01]  /*8db0*/  WARPGROUP.ARRIVE ;  /* 0x00000000000079c5 */ /* 0x000fe20000000000 */
[----:B------:R-:W-:-:S05]  /*8dc0*/  SEL R7, R7, RZ, P4 ;  /* 0x000000ff07077207 */ /* 0x000fca0002000000 */
[----:B------:R-:W-:Y:S03]  /*8dd0*/  HGMMA.64x256x16.F32.BF16 R24, R180, gdesc[UR4].tnspB, R24, gsb0 ;  /* 0x43e00004b4187df0 */ /* 0x000fe60008001818 */
[----:B------:R-:W-:Y:S02]  /*8de0*/  WARPGROUP.DEPBAR.LE gsb0, 0x0 ;  /* 0x00008000000079c5 */ /* 0x000fe40000010000 */
[----:B------:R1:W-:Y:S02]  /*8df0*/  SYNCS.ARRIVE.TRANS64.RED.A1T0 RZ, [R10+URZ], RZ ;  /* 0x000000ff0aff79a7 */ /* 0x0003e4000810043f */
[----:B-1----:R-:W-:Y:S01]  /*8e00*/  LOP3.LUT R10, R18, R13, RZ, 0x3c, !PT ;  /* 0x0000000d120a7212 */ /* 0x002fe200078e3cff */
[----:B------:R-:W-:Y:S01]  /*8e10*/  FADD R13, R196, R21 ;  /* 0x00000015c40d7221 */ /* 0x000fe20000000000 */
[----:B------:R-:W-:Y:S06]  /*8e20*/  @P2 BRA `(.L_x_31) ;  /* 0x0000000000f02947 */ /* 0x000fec0003800000 */
[----:B------:R-:W-:Y:S01]  /*8e30*/  ISETP.LT.OR P2, PT, R5, 0x1, !P0 ;  /* 0x000000010500780c */ /* 0x000fe20004741670 */
[----:B------:R-:W-:-:S12]  /*8e40*/  BSSY B0, `(.L_x_32) ;  /* 0x0000039000007945 */ /* 0x000fd80003800000 */
[----:B------:R-:W-:Y:S05]  /*8e50*/  @P2 BRA `(.L_x_33) ;  /* 0x0000000000dc2947 */ /* 0x000fea0003800000 */
[----:B------:R-:W-:Y:S02]  /*8e60*/  ISETP.NE.AND P3, PT, R11, RZ, PT ;  /* 0x000000ff0b00720c */ /* 0x000fe40003f65270 */
[----:B------:R-:W-:Y:S02]  /*8e70*/  LEA R17, R4, R252, 0x3 ;  /* 0x000000fc04117211 */ /* 0x000fe400078e18ff */
[----:B------:R-:W-:-:S09]  /*8e80*/  SHF.L.U32 R18, R6, 0x1f, RZ ;  /* 0x0000001f06127819 */ /* 0x000fd200000006ff */
.L_x_34:
        /* <DEDUP_REMOVED lines=11> */
.L_x_35:
        /* <DEDUP_REMOVED lines=16> */
[----:B------:R-:W-:Y:S01]  /*9040*/  VIADD R4, R4, 0x1 ;  /* 0x0000000104047836 */ /* 0x000fe20000000000 */
[----:B------:R-:W-:Y:S01]  /*9050*/  UIADD3 UR33, UR33, 0x48000, URZ ;  /* 0x0004800021217890 */ /* 0x000fe2000fffe03f */
[----:B------:R-:W-:Y:S01]  /*9060*/  IADD3 R8, R8, 0x1, RZ ;  /* 0x0000000108087810 */ /* 0x000fe20007ffe0ff */
[----:B------:R-:W-:-:S02]  /*9070*/  UIADD3 UR32, UR8, 0x8000, URZ ;  /* 0x0000800008207890 */ /* 0x000fc4000fffe03f */
[----:B------:R-:W-:Y:S01]  /*9080*/  UIADD3 UR24, UR8, 0xc000, URZ ;  /* 0x0000c00008187890 */ /* 0x000fe2000fffe03f */
[----:B------:R-:W-:Y:S01]  /*9090*/  ISETP.NE.AND P2, PT, R4, 0x4, PT ;  /* 0x000000040400780c */ /* 0x000fe20003f45270 */
[----:B------:R-:W-:Y:S02]  /*90a0*/  UIADD3 UR16, UR8, 0x10000, URZ ;  /* 0x0001000008107890 */ /* 0x000fe4000fffe03f */
[----:B------:R-:W-:Y:S01]  /*90b0*/  UIADD3 UR8, UR8, 0x14000, URZ ;  /* 0x0001400008087890 */ /* 0x000fe2000fffe03f */
[----:B------:R-:W-:Y:S01]  /*90c0*/  SEL R17, RZ, 0x1, P2 ;  /* 0x00000001ff117807 */ /* 0x000fe20001000000 */
        /* <DEDUP_REMOVED lines=11> */
[----:B------:R-:W-:-:S02]  /*9180*/  LOP3.LUT R6, R6, R17, RZ, 0x3c, !PT ;  /* 0x0000001106067212 */ /* 0x000fc400078e3cff */
[----:B------:R-:W-:Y:S01]  /*9190*/  SEL R4, R4, RZ, P2 ;  /* 0x000000ff04047207 */ /* 0x000fe20001000000 */
[----:B------:R1:W-:Y:S01]  /*91a0*/  UTMALDG.4D [UR16], [UR30], desc[UR6] ;  /* 0x000006101e0075b4 */ /* 0x0003e20008019000 */
[----:B------:R1:W-:Y:S02]  /*91b0*/  UTMALDG.4D [UR8], [UR30], desc[UR6] ;  /* 0x000006081e0075b4 */ /* 0x0003e40008019000 */
[----:B-1----:R-:W-:-:S03]  /*91c0*/  NOP ;  /* 0x0000000000007918 */ /* 0x002fc60000000000 */
.L_x_33:
[----:B------:R-:W-:Y:S05]  /*91d0*/  BSYNC B0 ;  /* 0x0000000000007941 */ /* 0x000fea0003800000 */
.L_x_32:
[----:B------:R-:W-:-:S07]  /*91e0*/  IADD3 R5, R5, -0x1, RZ ;  /* 0xffffffff05057810 */ /* 0x000fce0007ffe0ff */
.L_x_31:
[----:B------:R-:W-:Y:S02]  /*91f0*/  IADD3 R0, R0, 0x80, RZ ;  /* 0x0000008000007810 */ /* 0x000fe40007ffe0ff */
[----:B------:R-:W-:Y:S02]  /*9200*/  MOV R19, R15 ;  /* 0x0000000f00137202 */ /* 0x000fe40000000f00 */
[----:B------:R-:W-:Y:S01]  /*9210*/  MOV R17, R16 ;  /* 0x0000001000117202 */ /* 0x000fe20000000f00 */
[----:B------:R-:W-:Y:S06]  /*9220*/  @P1 BRA `(.L_x_36) ;  /* 0xffffffc000d81947 */ /* 0x000fec000383ffff */
.L_x_24:
[----:B------:R-:W-:-:S13]  /*9230*/  ISETP.GE.AND P1, PT, R14, 0x1, PT ;  /* 0x000000010e00780c */ /* 0x000fda0003f26270 */
[----:B------:R-:W-:Y:S05]  /*9240*/  @!P1 BRA `(.L_x_37) ;  /* 0x0000004800309947 */ /* 0x000fea0003800000 */
[----:B------:R-:W-:Y:S01]  /*9250*/  IMAD.MOV.U32 R18, RZ, RZ, R15 ;  /* 0x000000ffff127224 */ /* 0x000fe200078e000f */
[----:B-1----:R-:W-:-:S07]  /*9260*/  MOV R17, R16 ;  /* 0x0000001000117202 */ /* 0x002fce0000000f00 */
.L_x_51:
[----:B------:R-:W-:Y:S02]  /*9270*/  LEA R16, R7, R252, 0x3 ;  /* 0x000000fc07107211 */ /* 0x000fe400078e18ff */
[----:B------:R-:W-:-:S07]  /*9280*/  SHF.L.U32 R15, R10, 0x1f, RZ ;  /* 0x0000001f0a0f7819 */ /* 0x000fce00000006ff */
.L_x_38:
        /* <DEDUP_REMOVED lines=8> */
[----:B------:R-:W-:-:S02]  /*9310*/  LEA R20, R7, UR14, 0xc ;  /* 0x0000000e07147c11 */ /* 0x000fc4000f8e60ff */
[----:B------:R-:W-:Y:S01]  /*9320*/  MOV R21, 0x40000040 ;  /* 0x4000004000157802 */ /* 0x000fe20000000f00 */
[----:B------:R-:W5:Y:S01]  /*9330*/  LDL.64 R216, [R1] ;  /* 0x0000000001d87983 */ /* 0x000f620000100a00 */
[C---:B------:R-:W-:Y:S02]  /*9340*/  R2UR UR10, R20.reuse ;  /* 0x00000000140a72ca */ /* 0x040fe400000e0000 */
[----:B------:R-:W-:Y:S02]  /*9350*/  R2UR UR11, R21 ;  /* 0x00000000150b72ca */ /* 0x000fe400000e0000 */
[----:B------:R-:W-:Y:S02]  /*9360*/  IADD3 R22, R20, 0x2, RZ ;  /* 0x0000000214167810 */ /* 0x000fe40007ffe0ff */
[----:B------:R-:W-:Y:S02]  /*9370*/  MOV R23, 0x40000040 ;  /* 0x4000004000177802 */ /* 0x000fe40000000f00 */
[----:B------:R-:W-:-:S02]  /*9380*/  MOV R21, 0x40000040 ;  /* 0x4000004000157802 */ /* 0x000fc40000000f00 */
[----:B------:R-:W-:Y:S02]  /*9390*/  ISETP.NE.AND P1, PT, R245, RZ, PT ;  /* 0x000000fff500720c */ /* 0x000fe40003f25270 */
[----:B------:R-:W-:Y:S02]  /*93a0*/  R2UR UR7, R21 ;  /* 0x00000000150772ca */ /* 0x000fe400000e0000 */
[----:B--2---:R-:W-:Y:S02]  /*93b0*/  R2UR UR8, R152 ;  /* 0x00000000980872ca */ /* 0x004fe400000e0000 */
[----:B------:R-:W-:Y:S02]  /*93c0*/  R2UR UR9, R153 ;  /* 0x00000000990972ca */ /* 0x000fe400000e0000 */
[----:B------:R-:W-:-:S11]  /*93d0*/  WARPGROUP.ARRIVE ;  /* 0x00000000000079c5 */ /* 0x000fd60000000000 */
[----:B------:R-:W-:Y:S01]  /*93e0*/  HGMMA.64x128x16.F32.BF16 R152, gdesc[UR8], RZ, !UPT, gsb0 ;  /* 0x01e00000089879f0 */ /* 0x000fe2000c0018ff */
[----:B------:R-:W-:Y:S01]  /*93f0*/  R2UR UR10, R22 ;  /* 0x00000000160a72ca */ /* 0x000fe200000e0000 */
[----:B------:R-:W-:Y:S01]  /*9400*/  VIADD R22, R20, 0x4 ;  /* 0x0000000414167836 */ /* 0x000fe20000000000 */
[----:B------:R-:W-:Y:S02]  /*9410*/  R2UR UR11, R23 ;  /* 0x00000000170b72ca */ /* 0x000fe400000e0000 */
[----:B---3--:R-:W-:Y:S02]  /*9420*/  R2UR UR8, R220 ;  /* 0x00000000dc0872ca */ /* 0x008fe400000e0000 */
[----:B------:R-:W-:Y:S02]  /*9430*/  R2UR UR9, R221 ;  /* 0x00000000dd0972ca */ /* 0x000fe400000e0000 */
[----:B------:R-:W-:Y:S01]  /*9440*/  MOV R23, 0x40000040 ;  /* 0x4000004000177802 */ /* 0x000fe20000000f00 */
[----:B------:R-:W-:-:S02]  /*9450*/  WARPGROUP.DEPBAR.LE gsb0, 0x0 ;  /* 0x00008000000079c5 */ /* 0x000fc40000010000 */
[----:B------:R-:W-:-:S08]  /*9460*/  WARPGROUP.ARRIVE ;  /* 0x00000000000079c5 */ /* 0x000fd00000000000 */
[----:B------:R-:W-:Y:S01]  /*9470*/  HGMMA.64x128x16.F32.BF16 R152, gdesc[UR8], R152, gsb0 ;  /* 0x01e00000089879f0 */ /* 0x000fe20008001898 */
[----:B------:R-:W-:Y:S02]  /*9480*/  R2UR UR10, R22 ;  /* 0x00000000160a72ca */ /* 0x000fe400000e0000 */
[----:B------:R-:W-:Y:S02]  /*9490*/  R2UR UR11, R23 ;  /* 0x00000000170b72ca */ /* 0x000fe400000e0000 */
[----:B----4-:R-:W-:Y:S02]  /*94a0*/  R2UR UR8, R218 ;  /* 0x00000000da0872ca */ /* 0x010fe400000e0000 */
[----:B------:R-:W-:Y:S02]  /*94b0*/  R2UR UR9, R219 ;  /* 0x00000000db0972ca */ /* 0x000fe400000e0000 */
[----:B------:R-:W-:Y:S02]  /*94c0*/  IADD3 R22, R20, 0x6, RZ ;  /* 0x0000000614167810 */ /* 0x000fe40007ffe0ff */
[----:B------:R-:W-:Y:S01]  /*94d0*/  MOV R23, 0x40000040 ;  /* 0x4000004000177802 */ /* 0x000fe20000000f00 */
[----:B------:R-:W-:-:S02]  /*94e0*/  WARPGROUP.DEPBAR.LE gsb0, 0x0 ;  /* 0x00008000000079c5 */ /* 0x000fc40000010000 */
[----:B------:R-:W-:-:S06]  /*94f0*/  WARPGROUP.ARRIVE ;  /* 0x00000000000079c5 */ /* 0x000fcc0000000000 */
[----:B------:R-:W-:Y:S01]  /*9500*/  HGMMA.64x128x16.F32.BF16 R152, gdesc[UR8], R152, gsb0 ;  /* 0x01e00000089879f0 */ /* 0x000fe20008001898 */
[----:B------:R-:W-:Y:S02]  /*9510*/  R2UR UR10, R22 ;  /* 0x00000000160a72ca */ /* 0x000fe400000e0000 */
[----:B------:R-:W-:Y:S02]  /*9520*/  R2UR UR11, R23 ;  /* 0x00000000170b72ca */ /* 0x000fe400000e0000 */
[----:B-----5:R-:W-:Y:S02]  /*9530*/  R2UR UR8, R216 ;  /* 0x00000000d80872ca */ /* 0x020fe400000e0000 */
[----:B------:R-:W-:Y:S02]  /*9540*/  R2UR UR9, R217 ;  /* 0x00000000d90972ca */ /* 0x000fe400000e0000 */
[----:B------:R-:W-:Y:S02]  /*9550*/  IADD3 R22, R20, 0x400, RZ ;  /* 0x0000040014167810 */ /* 0x000fe40007ffe0ff */
[----:B------:R-:W-:Y:S01]  /*9560*/  MOV R23, 0x40000040 ;  /* 0x4000004000177802 */ /* 0x000fe20000000f00 */
[----:B------:R-:W-:-:S02]  /*9570*/  WARPGROUP.DEPBAR.LE gsb0, 0x0 ;  /* 0x00008000000079c5 */ /* 0x000fc40000010000 */
[----:B------:R-:W-:-:S06]  /*9580*/  WARPGROUP.ARRIVE ;  /* 0x00000000000079c5 */ /* 0x000fcc0000000000 */
[----:B------:R-:W-:Y:S01]  /*9590*/  HGMMA.64x128x16.F32.BF16 R152, gdesc[UR8], R152, gsb0 ;  /* 0x01e00000089879f0 */ /* 0x000fe20008001898 */
[----:B------:R-:W-:Y:S01]  /*95a0*/  R2UR UR10, R22 ;  /* 0x00000000160a72ca */ /* 0x000fe200000e0000 */
[----:B------:R-:W-:Y:S01]  /*95b0*/  VIADD R22, R20, 0x402 ;  /* 0x0000040214167836 */ /* 0x000fe20000000000 */
[----:B------:R-:W-:Y:S02]  /*95c0*/  R2UR UR11, R23 ;  /* 0x00000000170b72ca */ /* 0x000fe400000e0000 */
[----:B------:R-:W-:Y:S02]  /*95d0*/  R2UR UR8, R250 ;  /* 0x00000000fa0872ca */ /* 0x000fe400000e0000 */
[----:B------:R-:W-:Y:S02]  /*95e0*/  R2UR UR9, R251 ;  /* 0x00000000fb0972ca */ /* 0x000fe400000e0000 */
[----:B------:R-:W-:Y:S01]  /*95f0*/  MOV R23, 0x40000040 ;  /* 0x4000004000177802 */ /* 0x000fe20000000f00 */
[----:B------:R-:W-:-:S02]  /*9600*/  WARPGROUP.DEPBAR.LE gsb0, 0x0 ;  /* 0x00008000000079c5 */ /* 0x000fc40000010000 */
[----:B------:R-:W-:-:S08]  /*9610*/  WARPGROUP.ARRIVE ;  /* 0x00000000000079c5 */ /* 0x000fd00000000000 */
[----:B------:R-:W-:Y:S01]  /*9620*/  HGMMA.64x128x16.F32.BF16 R152, gdesc[UR8], R152, gsb0 ;  /* 0x01e00000089879f0 */ /* 0x000fe20008001898 */
[----:B------:R-:W-:Y:S02]  /*9630*/  R2UR UR10, R22 ;  /* 0x00000000160a72ca */ /* 0x000fe400000e0000 */
[----:B------:R-:W-:Y:S02]  /*9640*/  R2UR UR11, R23 ;  /* 0x00000000170b72ca */ /* 0x000fe400000e0000 */
[----:B------:R-:W-:Y:S02]  /*9650*/  R2UR UR8, R232 ;  /* 0x00000000e80872ca */ /* 0x000fe400000e0000 */
        /* <DEDUP_REMOVED lines=47> */
[----:B------:R-:W-:Y:S02]  /*9950*/  MOV R23, 0x40000040 ;  /* 0x4000004000177802 */ /* 0x000fe40000000f00 */
[----:B------:R-:W-:-:S02]  /*9960*/  R2UR UR58, R22 ;  /* 0x00000000163a72ca */ /* 0x000fc400000e0000 */
[----:B------:R-:W-:Y:S02]  /*9970*/  R2UR UR59, R23 ;  /* 0x00000000173b72ca */ /* 0x000fe400000e0000 */
[----:B------:R-:W-:Y:S02]  /*9980*/  IADD3 R22, R20, 0xc00, RZ ;  /* 0x00000c0014167810 */ /* 0x000fe40007ffe0ff */
[----:B------:R-:W-:Y:S02]  /*9990*/  MOV R23, 0x40000040 ;  /* 0x4000004000177802 */ /* 0x000fe40000000f00 */
[----:B------:R-:W-:Y:S02]  /*99a0*/  R2UR UR54, R22 ;  /* 0x00000000163672ca */ /* 0x000fe400000e0000 */
[----:B------:R-:W-:Y:S02]  /*99b0*/  R2UR UR55, R23 ;  /* 0x00000000173772ca */ /* 0x000fe400000e0000 */
[----:B------:R-:W-:-:S02]  /*99c0*/  IADD3 R22, R20, 0xc02, RZ ;  /* 0x00000c0214167810 */ /* 0x000fc40007ffe0ff */
[----:B------:R-:W-:Y:S02]  /*99d0*/  MOV R23, 0x40000040 ;  /* 0x4000004000177802 */ /* 0x000fe40000000f00 */
[----:B------:R-:W-:Y:S01]  /*99e0*/  R2UR UR50, R22 ;  /* 0x00000000163272ca */ /* 0x000fe200000e0000 */
[----:B------:R-:W-:Y:S01]  /*99f0*/  VIADD R22, R20, 0xc04 ;  /* 0x00000c0414167836 */ /* 0x000fe20000000000 */
[----:B------:R-:W-:Y:S02]  /*9a00*/  R2UR UR51, R23 ;  /* 0x00000000173372ca */ /* 0x000fe400000e0000 */
[----:B------:R-:W-:Y:S02]  /*9a10*/  MOV R23, 0x40000040 ;  /* 0x4000004000177802 */ /* 0x000fe40000000f00 */
[----:B------:R-:W-:Y:S02]  /*9a20*/  R2UR UR46, R22 ;  /* 0x00000000162e72ca */ /* 0x000fe400000e0000 */
[----:B------:R-:W-:-:S02]  /*9a30*/  R2UR UR47, R23 ;  /* 0x00000000172f72ca */ /* 0x000fc400000e0000 */
[----:B------:R-:W-:-:S04]  /*9a40*/  IADD3 R20, R20, 0xc06, RZ ;  /* 0x00000c0614147810 */ /* 0x000fc80007ffe0ff */
        /* <DEDUP_REMOVED lines=21> */
[----:B------:R-:W-:Y:S01]  /*9ba0*/  ISETP.LT.OR P2, PT, R5, 0x1, !P0 ;  /* 0x000000010500780c */ /* 0x000fe20004741670 */
[----:B------:R-:W-:-:S12]  /*9bb0*/  BSSY B0, `(.L_x_40) ;  /* 0x000003a000007945 */ /* 0x000fd80003800000 */
[----:B------:R-:W-:Y:S05]  /*9bc0*/  @P2 BRA `(.L_x_41) ;  /* 0x0000000000e02947 */ /* 0x000fea0003800000 */
[----:B------:R-:W-:Y:S02]  /*9bd0*/  ISETP.NE.AND P3, PT, R11, RZ, PT ;  /* 0x000000ff0b00720c */ /* 0x000fe40003f65270 */
[----:B-1----:R-:W-:Y:S02]  /*9be0*/  LEA R15, R4, R252, 0x3 ;  /* 0x000000fc040f7211 */ /* 0x002fe400078e18ff */
[----:B------:R-:W-:-:S09]  /*9bf0*/  SHF.L.U32 R16, R6, 0x1f, RZ ;  /* 0x0000001f06107819 */ /* 0x000fd200000006ff */
.L_x_42:
        /* <DEDUP_REMOVED lines=8> */
[----:B--2---:R-:W-:-:S04]  /*9c80*/  LOP3.LUT R19, R19, 0x1f, RZ, 0xc0, !PT ;  /* 0x0000001f13137812 */ /* 0x004fc800078ec0ff */
[----:B------:R-:W-:-:S13]  /*9c90*/  ISETP.NE.AND P2, PT, R19, RZ, PT ;  /* 0x000000ff1300720c */ /* 0x000fda0003f45270 */
[----:B---3--:R-:W-:Y:S05]  /*9ca0*/  @!P2 BRA `(.L_x_43) ;  /* 0x000000000004a947 */ /* 0x008fea0003800000 */
[----:B------:R-:W-:Y:S01]  /*9cb0*/  BPT.TRAP 0x1 ;  /* 0x000000040000795c */ /* 0x000fe20000300000 */
.L_x_43:
[----:B-1----:R-:W-:Y:S01]  /*9cc0*/  IMAD R16, R4, 0x10000, R252 ;  /* 0x0001000004107824 */ /* 0x002fe200078e02fc */
[----:B------:R-:W-:Y:S01]  /*9cd0*/  R2UR UR35, R8 ;  /* 0x00000000082372ca */ /* 0x000fe200000e0000 */
[----:B------:R-:W-:Y:S01]  /*9ce0*/  ULDC.64 UR10, c[0x0][0x198] ;  /* 0x00006600000a7ab9 */ /* 0x000fe20000000a00 */
        /* <DEDUP_REMOVED lines=8> */
[----:B------:R-:W-:Y:S01]  /*9d70*/  UMOV UR26, 0x40 ;  /* 0x00000040001a7882 */ /* 0x000fe20000000000 */
[----:B------:R-:W-:Y:S01]  /*9d80*/  UMOV UR28, UR36 ;  /* 0x00000024001c7c82 */ /* 0x000fe20008000000 */
[----:B------:R-:W-:Y:S01]  /*9d90*/  UMOV UR29, UR37 ;  /* 0x00000025001d7c82 */ /* 0x000fe20008000000 */
[----:B------:R-:W-:Y:S01]  /*9da0*/  USHF.L.U32 UR35, UR35, 0x7, URZ ;  /* 0x0000000723237899 */ /* 0x000fe2000800063f */
[----:B------:R-:W-:Y:S01]  /*9db0*/  ISETP.NE.AND P2, PT, R4, 0x4, PT ;  /* 0x000000040400780c */ /* 0x000fe20003f45270 */
[----:B------:R-:W-:-:S02]  /*9dc0*/  UIADD3 UR33, UR33, 0x48000, URZ ;  /* 0x0004800021217890 */ /* 0x000fc4000fffe03f */
[----:B------:R-:W-:Y:S01]  /*9dd0*/  UIADD3 UR32, UR8, 0x8000, URZ ;  /* 0x0000800008207890 */ /* 0x000fe2000fffe03f */
[----:B------:R-:W-:Y:S01]  /*9de0*/  SEL R15, RZ, 0x1, P2 ;  /* 0x00000001ff0f7807 */ /* 0x000fe20001000000 */
[----:B------:R-:W-:Y:S01]  /*9df0*/  UIADD3 UR24, UR8, 0xc000, URZ ;  /* 0x0000c00008187890 */ /* 0x000fe2000fffe03f */
[----:B------:R-:W-:Y:S01]  /*9e00*/  SEL R4, R4, RZ, P2 ;  /* 0x000000ff04047207 */ /* 0x000fe20001000000 */
[----:B------:R-:W-:Y:S01]  /*9e10*/  UIADD3 UR16, UR8, 0x10000, URZ ;  /* 0x0001000008107890 */ /* 0x000fe2000fffe03f */
[----:B------:R-:W-:Y:S01]  /*9e20*/  LOP3.LUT R6, R6, R15, RZ, 0x3c, !PT ;  /* 0x0000000f06067212 */ /* 0x000fe200078e3cff */
[----:B------:R-:W-:Y:S01]  /*9e30*/  UIADD3 UR8, UR8, 0x14000, URZ ;  /* 0x0001400008087890 */ /* 0x000fe2000fffe03f */
        /* <DEDUP_REMOVED lines=14> */
[----:B------:R2:W-:Y:S01]  /*9f20*/  UTMALDG.4D [UR16], [UR30], desc[UR6] ;  /* 0x000006101e0075b4 */ /* 0x0005e20008019000 */
[----:B------:R2:W-:Y:S02]  /*9f30*/  UTMALDG.4D [UR8], [UR30], desc[UR6] ;  /* 0x000006081e0075b4 */ /* 0x0005e40008019000 */
[----:B--2---:R-:W-:Y:S01]  /*9f40*/  NOP ;  /* 0x0000000000007918 */ /* 0x004fe20000000000 */
.L_x_41:
[----:B------:R-:W-:Y:S05]  /*9f50*/  BSYNC B0 ;  /* 0x0000000000007941 */ /* 0x000fea0003800000 */
.L_x_40:
[----:B------:R-:W-:-:S07]  /*9f60*/  IADD3 R5, R5, -0x1, RZ ;  /* 0xffffffff05057810 */ /* 0x000fce0007ffe0ff */
.L_x_39:
[C---:B-1----:R-:W-:Y:S01]  /*9f70*/  IADD3 R15, R0.reuse, 0x1, RZ ;  /* 0x00000001000f7810 */ /* 0x042fe20007ffe0ff */
[----:B------:R-:W-:Y:S05]  /*9f80*/  WARPSYNC.ALL ;  /* 0x0000000000007948 */ /* 0x000fea0003800000 */
[----:B------:R-:W-:Y:S01]  /*9f90*/  IADD3 R16, R0, 0x8, RZ ;  /* 0x0000000800107810 */ /* 0x000fe20007ffe0ff */
[----:B------:R-:W-:Y:S01]  /*9fa0*/  ULDC UR6, c[0x0][0x604] ;  /* 0x0001810000067ab9 */ /* 0x000fe20000000800 */
[-C--:B------:R-:W-:Y:S01]  /*9fb0*/  ISETP.GE.AND P3, PT, R2, R15.reuse, PT ;  /* 0x0000000f0200720c */ /* 0x080fe20003f66270 */
[----:B------:R-:W-:Y:S01]  /*9fc0*/  BSSY B0, `(.L_x_44) ;  /* 0x0000186000007945 */ /* 0x000fe20003800000 */
[----:B------:R-:W-:-:S02]  /*9fd0*/  ISETP.GE.AND P4, PT, R3, R15, PT ;  /* 0x0000000f0300720c */ /* 0x000fc40003f86270 */
[-C--:B------:R-:W-:Y:S02]  /*9fe0*/  ISETP.GE.AND P2, PT, R2, R16.reuse, PT ;  /* 0x000000100200720c */ /* 0x080fe40003f46270 */
[----:B------:R-:W-:Y:S01]  /*9ff0*/  ISETP.GE.AND P6, PT, R3, R16, PT ;  /* 0x000000100300720c */ /* 0x000fe20003fc6270 */
[C---:B------:R-:W-:Y:S01]  /*a000*/  VIADD R16, R0.reuse, 0x10 ;  /* 0x0000001000107836 */ /* 0x040fe20000000000 */
[----:B------:R-:W-:Y:S02]  /*a010*/  IADD3 R15, R0, 0x9, RZ ;  /* 0x00000009000f7810 */ /* 0x000fe40007ffe0ff */
[----:B------:R-:W-:Y:S02]  /*a020*/  FSEL R153, R153, -INF , P3 ;  /* 0xff80000099997808 */ /* 0x000fe40001800000 */
[-C--:B------:R-:W-:Y:S02]  /*a030*/  ISETP.GE.AND P5, PT, R2, R15.reuse, PT ;  /* 0x0000000f0200720c */ /* 0x080fe40003fa6270 */
[----:B------:R-:W-:-:S02]  /*a040*/  ISETP.GE.AND P3, PT, R3, R15, PT ;  /* 0x0000000f0300720c */ /* 0x000fc40003f66270 */
[----:B------:R-:W-:Y:S02]  /*a050*/  FSEL R155, R155, -INF , P4 ;  /* 0xff8000009b9b7808 */ /* 0x000fe40002000000 */
[----:B------:R-:W-:Y:S02]  /*a060*/  FSEL R156, R156, -INF , P2 ;  /* 0xff8000009c9c7808 */ /* 0x000fe40001000000 */
[----:B------:R-:W-:Y:S02]  /*a070*/  IADD3 R15, R0, 0x11, RZ ;  /* 0x00000011000f7810 */ /* 0x000fe40007ffe0ff */
[-C--:B------:R-:W-:Y:S02]  /*a080*/  ISETP.GE.AND P4, PT, R2, R16.reuse, PT ;  /* 0x000000100200720c */ /* 0x080fe40003f86270 */
[----:B------:R-:W-:Y:S02]  /*a090*/  ISETP.GE.AND P2, PT, R3, R16, PT ;  /* 0x000000100300720c */ /* 0x000fe40003f46270 */
[----:B------:R-:W-:-:S02]  /*a0a0*/  IADD3 R16, R0, 0x18, RZ ;  /* 0x0000001800107810 */ /* 0x000fc40007ffe0ff */
[----:B------:R-:W-:Y:S02]  /*a0b0*/  FSEL R158, R158, -INF , P6 ;  /* 0xff8000009e9e7808 */ /* 0x000fe40003000000 */
[----:B------:R-:W-:Y:S02]  /*a0c0*/  FSEL R157, R157, -INF , P5 ;  /* 0xff8000009d9d7808 */ /* 0x000fe40002800000 */
[-C--:B------:R-:W-:Y:S02]  /*a0d0*/  ISETP.GE.AND P6, PT, R2, R15.reuse, PT ;  /* 0x0000000f0200720c */ /* 0x080fe40003fc6270 */
[----:B------:R-:W-:Y:S02]  /*a0e0*/  ISETP.GE.AND P5, PT, R3, R15, PT ;  /* 0x0000000f0300720c */ /* 0x000fe40003fa6270 */
[----:B------:R-:W-:Y:S02]  /*a0f0*/  FSEL R159, R159, -INF , P3 ;  /* 0xff8000009f9f7808 */ /* 0x000fe40001800000 */
[----:B------:R-:W-:-:S02]  /*a100*/  FSEL R160, R160, -INF , P4 ;  /* 0xff800000a0a07808 */ /* 0x000fc40002000000 */
[----:B------:R-:W-:Y:S02]  /*a110*/  IADD3 R15, R0, 0x19, RZ ;  /* 0x00000019000f7810 */ /* 0x000fe40007ffe0ff */
[-C--:B------:R-:W-:Y:S02]  /*a120*/  ISETP.GE.AND P3, PT, R2, R16.reuse, PT ;  /* 0x000000100200720c */ /* 0x080fe40003f66270 */
[----:B------:R-:W-:Y:S02]  /*a130*/  ISETP.GE.AND P4, PT, R3, R16, PT ;  /* 0x000000100300720c */ /* 0x000fe40003f86270 */
[----:B------:R-:W-:Y:S02]  /*a140*/  IADD3 R16, R0, 0x20, RZ ;  /* 0x0000002000107810 */ /* 0x000fe40007ffe0ff */
[----:B------:R-:W-:Y:S02]  /*a150*/  FSEL R162, R162, -INF , P2 ;  /* 0xff800000a2a27808 */ /* 0x000fe40001000000 */
[----:B------:R-:W-:-:S02]  /*a160*/  FSEL R161, R161, -INF , P6 ;  /* 0xff800000a1a17808 */ /* 0x000fc40003000000 */
[-C--:B------:R-:W-:Y:S02]  /*a170*/  ISETP.GE.AND P2, PT, R2, R15.reuse, PT ;  /* 0x0000000f0200720c */ /* 0x080fe40003f46270 */
[----:B------:R-:W-:Y:S02]  /*a180*/  ISETP.GE.AND P6, PT, R3, R15, PT ;  /* 0x0000000f0300720c */ /* 0x000fe40003fc6270 */
[----:B------:R-:W-:Y:S02]  /*a190*/  FSEL R163, R163, -INF , P5 ;  /* 0xff800000a3a37808 */ /* 0x000fe40002800000 */
[----:B------:R-:W-:Y:S02]  /*a1a0*/  FSEL R164, R164, -INF , P3 ;  /* 0xff800000a4a47808 */ /* 0x000fe40001800000 */
[----:B------:R-:W-:Y:S02]  /*a1b0*/  IADD3 R15, R0, 0x21, RZ ;  /* 0x00000021000f7810 */ /* 0x000fe40007ffe0ff */
[----:B------:R-:W-:-:S02]  /*a1c0*/  ISETP.GE.AND P5, PT, R2, R16, PT ;  /* 0x000000100200720c */ /* 0x000fc40003fa6270 */
[----:B------:R-:W-:Y:S01]  /*a1d0*/  ISETP.GE.AND P3, PT, R3, R16, PT ;  /* 0x000000100300720c */ /* 0x000fe20003f66270 */
[----:B------:R-:W-:Y:S01]  /*a1e0*/  VIADD R16, R0, 0x28 ;  /* 0x0000002800107836 */ /* 0x000fe20000000000 */
[----:B------:R-:W-:Y:S02]  /*a1f0*/  FSEL R166, R166, -INF , P4 ;  /* 0xff800000a6a67808 */ /* 0x000fe40002000000 */
[----:B------:R-:W-:Y:S02]  /*a200*/  FSEL R165, R165, -INF , P2 ;  /* 0xff800000a5a57808 */ /* 0x000fe40001000000 */
[-C--:B------:R-:W-:Y:S02]  /*a210*/  ISETP.GE.AND P4, PT, R2, R15.reuse, PT ;  /* 0x0000000f0200720c */ /* 0x080fe40003f86270 */
[----:B------:R-:W-:Y:S02]  /*a220*/  ISETP.GE.AND P2, PT, R3, R15, PT ;  /* 0x0000000f0300720c */ /* 0x000fe40003f46270 */
[----:B------:R-:W-:-:S02]  /*a230*/  IADD3 R15, R0, 0x29, RZ ;  /* 0x00000029000f7810 */ /* 0x000fc40007ffe0ff */
[----:B------:R-:W-:Y:S02]  /*a240*/  FSEL R167, R167, -INF , P6 ;  /* 0xff800000a7a77808 */ /* 0x000fe40003000000 */
[----:B------:R-:W-:Y:S02]  /*a250*/  FSEL R168, R168, -INF , P5 ;  /* 0xff800000a8a87808 */ /* 0x000fe40002800000 */
[-C--:B------:R-:W-:Y:S02]  /*a260*/  ISETP.GE.AND P6, PT, R2, R16.reuse, PT ;  /* 0x000000100200720c */ /* 0x080fe40003fc6270 */
[----:B------:R-:W-:Y:S02]  /*a270*/  ISETP.GE.AND P5, PT, R3, R16, PT ;  /* 0x000000100300720c */ /* 0x000fe40003fa6270 */
[----:B------:R-:W-:Y:S02]  /*a280*/  IADD3 R16, R0, 0x30, RZ ;  /* 0x0000003000107810 */ /* 0x000fe40007ffe0ff */
[----:B------:R-:W-:-:S02]  /*a290*/  FSEL R170, R170, -INF , P3 ;  /* 0xff800000aaaa7808 */ /* 0x000fc40001800000 */
[----:B------:R-:W-:Y:S02]  /*a2a0*/  FSEL R169, R169, -INF , P4 ;  /* 0xff800000a9a97808 */ /* 0x000fe40002000000 */
[-C--:B------:R-:W-:Y:S02]  /*a2b0*/  ISETP.GE.AND P3, PT, R2, R15.reuse, PT ;  /* 0x0000000f0200720c */ /* 0x080fe40003f66270 */
[----:B------:R-:W-:Y:S02]  /*a2c0*/  ISETP.GE.AND P4, PT, R3, R15, PT ;  /* 0x0000000f0300720c */ /* 0x000fe40003f86270 */
[----:B------:R-:W-:Y:S02]  /*a2d0*/  IADD3 R15, R0, 0x31, RZ ;  /* 0x00000031000f7810 */ /* 0x000fe40007ffe0ff */
[----:B------:R-:W-:Y:S02]  /*a2e0*/  FSEL R171, R171, -INF , P2 ;  /* 0xff800000abab7808 */ /* 0x000fe40001000000 */
[----:B------:R-:W-:-:S02]  /*a2f0*/  FSEL R172, R172, -INF , P6 ;  /* 0xff800000acac7808 */ /* 0x000fc40003000000 */
[-C--:B------:R-:W-:Y:S02]  /*a300*/  ISETP.GE.AND P2, PT, R2, R16.reuse, PT ;  /* 0x000000100200720c */ /* 0x080fe40003f46270 */
[----:B------:R-:W-:Y:S02]  /*a310*/  ISETP.GE.AND P6, PT, R3, R16, PT ;  /* 0x000000100300720c */ /* 0x000fe40003fc6270 */
[----:B------:R-:W-:Y:S02]  /*a320*/  IADD3 R16, R0, 0x38, RZ ;  /* 0x0000003800107810 */ /* 0x000fe40007ffe0ff */
[----:B------:R-:W-:Y:S02]  /*a330*/  FSEL R174, R174, -INF , P5 ;  /* 0xff800000aeae7808 */ /* 0x000fe40002800000 */
[----:B------:R-:W-:Y:S02]  /*a340*/  FSEL R173, R173, -INF , P3 ;  /* 0xff800000adad7808 */ /* 0x000fe40001800000 */
[----:B------:R-:W-:-:S02]  /*a350*/  ISETP.GE.AND P5, PT, R2, R15, PT ;  /* 0x0000000f0200720c */ /* 0x000fc40003fa6270 */
[----:B------:R-:W-:Y:S02]  /*a360*/  ISETP.GE.AND P3, PT, R3, R15, PT ;  /* 0x0000000f0300720c */ /* 0x000fe40003f66270 */
[----:B------:R-:W-:Y:S02]  /*a370*/  IADD3 R15, R0, 0x39, RZ ;  /* 0x00000039000f7810 */ /* 0x000fe40007ffe0ff */
[----:B------:R-:W-:Y:S02]  /*a380*/  FSEL R175, R175, -INF , P4 ;  /* 0xff800000afaf7808 */ /* 0x000fe40002000000 */
[----:B------:R-:W-:Y:S02]  /*a390*/  FSEL R176, R176, -INF , P2 ;  /* 0xff800000b0b07808 */ /* 0x000fe40001000000 */
[-C--:B------:R-:W-:Y:S02]  /*a3a0*/  ISETP.GE.AND P4, PT, R2, R16.reuse, PT ;  /* 0x000000100200720c */ /* 0x080fe40003f86270 */
[----:B------:R-:W-:Y:S01]  /*a3b0*/  ISETP.GE.AND P2, PT, R3, R16, PT ;  /* 0x000000100300720c */ /* 0x000fe20003f46270 */
[----:B------:R-:W-:Y:S01]  /*a3c0*/  VIADD R16, R0, 0x40 ;  /* 0x0000004000107836 */ /* 0x000fe20000000000 */
[----:B------:R-:W-:-:S02]  /*a3d0*/  FSEL R178, R178, -INF , P6 ;  /* 0xff800000b2b27808 */ /* 0x000fc40003000000 */
[----:B------:R-:W-:Y:S02]  /*a3e0*/  FSEL R177, R177, -INF , P5 ;  /* 0xff800000b1b17808 */ /* 0x000fe40002800000 */
[-C--:B------:R-:W-:Y:S02]  /*a3f0*/  ISETP.GE.AND P6, PT, R2, R15.reuse, PT ;  /* 0x0000000f0200720c */ /* 0x080fe40003fc6270 */
[C---:B------:R-:W-:Y:S02]  /*a400*/  ISETP.GE.AND P5, PT, R3.reuse, R15, PT ;  /* 0x0000000f0300720c */ /* 0x040fe40003fa6270 */
[----:B------:R-:W-:Y:S02]  /*a410*/  IADD3 R15, R0, 0x41, RZ ;  /* 0x00000041000f7810 */ /* 0x000fe40007ffe0ff */
[----:B------:R-:W-:Y:S02]  /*a420*/  FSEL R180, R180, -INF , P4 ;  /* 0xff800000b4b47808 */ /* 0x000fe40002000000 */
[----:B------:R-:W-:-:S02]  /*a430*/  ISETP.GE.AND P4, PT, R3, R16, PT ;  /* 0x000000100300720c */ /* 0x000fc40003f86270 */
[----:B------:R-:W-:Y:S02]  /*a440*/  FSEL R179, R179, -INF , P3 ;  /* 0xff800000b3b37808 */ /* 0x000fe40001800000 */
[----:B------:R-:W-:Y:S02]  /*a450*/  FSEL R182, R182, -INF , P2 ;  /* 0xff800000b6b67808 */ /* 0x000fe40001000000 */
[C---:B------:R-:W-:Y:S02]  /*a460*/  ISETP.GE.AND P3, PT, R2.reuse, R16, PT ;  /* 0x000000100200720c */ /* 0x040fe40003f66270 */
[----:B------:R-:W-:Y:S02]  /*a470*/  ISETP.GE.AND P2, PT, R2, R15, PT ;  /* 0x0000000f0200720c */ /* 0x000fe40003f46270 */
[----:B------:R-:W-:Y:S02]  /*a480*/  IADD3 R16, R0, 0x48, RZ ;  /* 0x0000004800107810 */ /* 0x000fe40007ffe0ff */
[----:B------:R-:W-:-:S02]  /*a490*/  FSEL R186, R186, -INF , P4 ;  /* 0xff800000baba7808 */ /* 0x000fc40002000000 */
[----:B------:R-:W-:Y:S02]  /*a4a0*/  ISETP.GE.AND P4, PT, R2, R0, PT ;  /* 0x000000000200720c */ /* 0x000fe40003f86270 */
[----:B------:R-:W-:Y:S02]  /*a4b0*/  FSEL R183, R183, -INF , P5 ;  /* 0xff800000b7b77808 */ /* 0x000fe40002800000 */
[----:B------:R-:W-:Y:S02]  /*a4c0*/  FSEL R184, R184, -INF , P3 ;  /* 0xff800000b8b87808 */ /* 0x000fe40001800000 */
[----:B------:R-:W-:Y:S02]  /*a4d0*/  FSEL R185, R185, -INF , P2 ;  /* 0xff800000b9b97808 */ /* 0x000fe40001000000 */
[-C--:B------:R-:W-:Y:S02]  /*a4e0*/  ISETP.GE.AND P5, PT, R2, R16.reuse, PT ;  /* 0x000000100200720c */ /* 0x080fe40003fa6270 */
[----:B------:R-:W-:-:S02]  /*a4f0*/  ISETP.GE.AND P3, PT, R3, R16, PT ;  /* 0x000000100300720c */ /* 0x000fc40003f66270 */
[----:B------:R-:W-:Y:S02]  /*a500*/  ISETP.GE.AND P2, PT, R3, R0, PT ;  /* 0x000000000300720c */ /* 0x000fe40003f46270 */
[----:B------:R-:W-:Y:S02]  /*a510*/  IADD3 R16, R0, 0x50, RZ ;  /* 0x0000005000107810 */ /* 0x000fe40007ffe0ff */
[----:B------:R-:W-:Y:S02]  /*a520*/  FSEL R152, R152, -INF , P4 ;  /* 0xff80000098987808 */ /* 0x000fe40002000000 */
[----:B------:R-:W-:Y:S02]  /*a530*/  FSEL R154, R154, -INF , P2 ;  /* 0xff8000009a9a7808 */ /* 0x000fe40001000000 */
[----:B------:R-:W-:Y:S02]  /*a540*/  FSEL R188, R188, -INF , P5 ;  /* 0xff800000bcbc7808 */ /* 0x000fe40002800000 */
[----:B------:R-:W-:-:S02]  /*a550*/  ISETP.GE.AND P5, PT, R2, R16, PT ;  /* 0x000000100200720c */ /* 0x000fc40003fa6270 */
[----:B------:R-:W-:Y:S02]  /*a560*/  ISETP.GE.AND P2, PT, R3, R16, PT ;  /* 0x000000100300720c */ /* 0x000fe40003f46270 */
        /* <DEDUP_REMOVED lines=26> */
[----:B------:R-:W-:Y:S02]  /*a710*/  FSEL R181, R181, -INF , P6 ;  /* 0xff800000b5b57808 */ /* 0x000fe40003000000 */
[----:B------:R-:W-:Y:S02]  /*a720*/  FMNMX R19, R177, R16, !PT ;  /* 0x00000010b1137209 */ /* 0x000fe40007800000 */
[----:B------:R-:W-:-:S02]  /*a730*/  ISETP.GE.AND P6, PT, R3, R15, PT ;  /* 0x0000000f0300720c */ /* 0x000fc40003fc6270 */
[----:B------:R-:W-:Y:S02]  /*a740*/  IADD3 R15, R0, 0x49, RZ ;  /* 0x00000049000f7810 */ /* 0x000fe40007ffe0ff */
[----:B------:R-:W-:Y:S02]  /*a750*/  FMNMX R21, R179, R20, !PT ;  /* 0x00000014b3157209 */ /* 0x000fe40007800000 */
[----:B------:R-:W-:Y:S02]  /*a760*/  FMNMX R16, R180, R19, !PT ;  /* 0x00000013b4107209 */ /* 0x000fe40007800000 */
[----:B------:R-:W-:Y:S02]  /*a770*/  FSEL R187, R187, -INF , P6 ;  /* 0xff800000bbbb7808 */ /* 0x000fe40003000000 */
[-C--:B------:R-:W-:Y:S02]  /*a780*/  ISETP.GE.AND P6, PT, R2, R15.reuse, PT ;  /* 0x0000000f0200720c */ /* 0x080fe40003fc6270 */
[----:B------:R-:W-:-:S02]  /*a790*/  ISETP.GE.AND P4, PT, R3, R15, PT ;  /* 0x0000000f0300720c */ /* 0x000fc40003f86270 */
[----:B------:R-:W-:Y:S02]  /*a7a0*/  FMNMX R20, R182, R21, !PT ;  /* 0x00000015b6147209 */ /* 0x000fe40007800000 */
[----:B------:R-:W-:Y:S02]  /*a7b0*/  IADD3 R15, R0, 0x51, RZ ;  /* 0x00000051000f7810 */ /* 0x000fe40007ffe0ff */
[----:B------:R-:W-:Y:S02]  /*a7c0*/  FMNMX R19, R181, R16, !PT ;  /* 0x00000010b5137209 */ /* 0x000fe40007800000 */
[----:B------:R-:W-:Y:S02]  /*a7d0*/  FSEL R190, R190, -INF , P3 ;  /* 0xff800000bebe7808 */ /* 0x000fe40001800000 */
[----:B------:R-:W-:Y:S02]  /*a7e0*/  FSEL R189, R189, -INF , P6 ;  /* 0xff800000bdbd7808 */ /* 0x000fe40003000000 */
[----:B------:R-:W-:-:S02]  /*a7f0*/  FMNMX R21, R183, R20, !PT ;  /* 0x00000014b7157209 */ /* 0x000fc40007800000 */
[-C--:B------:R-:W-:Y:S02]  /*a800*/  ISETP.GE.AND P3, PT, R2, R15.reuse, PT ;  /* 0x0000000f0200720c */ /* 0x080fe40003f66270 */
[----:B------:R-:W-:Y:S01]  /*a810*/  ISETP.GE.AND P6, PT, R3, R15, PT ;  /* 0x0000000f0300720c */ /* 0x000fe20003fc6270 */
[----:B------:R-:W-:Y:S01]  /*a820*/  VIADD R15, R0, 0x58 ;  /* 0x00000058000f7836 */ /* 0x000fe20000000000 */
[----:B------:R-:W-:Y:S02]  /*a830*/  FMNMX R16, R184, R19, !PT ;  /* 0x00000013b8107209 */ /* 0x000fe40007800000 */
[----:B------:R-:W-:Y:S02]  /*a840*/  FMNMX R20, R186, R21, !PT ;  /* 0x00000015ba147209 */ /* 0x000fe40007800000 */
[----:B------:R-:W-:Y:S02]  /*a850*/  FSEL R191, R191, -INF , P4 ;  /* 0xff800000bfbf7808 */ /* 0x000fe40002000000 */
[----:B------:R-:W-:-:S02]  /*a860*/  FSEL R192, R192, -INF , P5 ;  /* 0xff800000c0c07808 */ /* 0x000fc40002800000 */
[----:B------:R-:W-:Y:S02]  /*a870*/  FMNMX R19, R185, R16, !PT ;  /* 0x00000010b9137209 */ /* 0x000fe40007800000 */
[-C--:B------:R-:W-:Y:S02]  /*a880*/  ISETP.GE.AND P4, PT, R2, R15.reuse, PT ;  /* 0x0000000f0200720c */ /* 0x080fe40003f86270 */
[----:B------:R-:W-:Y:S02]  /*a890*/  ISETP.GE.AND P5, PT, R3, R15, PT ;  /* 0x0000000f0300720c */ /* 0x000fe40003fa6270 */
[----:B------:R-:W-:Y:S02]  /*a8a0*/  IADD3 R15, R0, 0x59, RZ ;  /* 0x00000059000f7810 */ /* 0x000fe40007ffe0ff */
[----:B------:R-:W-:Y:S02]  /*a8b0*/  FMNMX R21, R187, R20, !PT ;  /* 0x00000014bb157209 */ /* 0x000fe40007800000 */
[----:B------:R-:W-:-:S02]  /*a8c0*/  FMNMX R16, R188, R19, !PT ;  /* 0x00000013bc107209 */ /* 0x000fc40007800000 */
[----:B------:R-:W-:Y:S02]  /*a8d0*/  FSEL R194, R194, -INF , P2 ;  /* 0xff800000c2c27808 */ /* 0x000fe40001000000 */
[----:B------:R-:W-:Y:S02]  /*a8e0*/  FSEL R193, R193, -INF , P3 ;  /* 0xff800000c1c17808 */ /* 0x000fe40001800000 */
[-C--:B------:R-:W-:Y:S02]  /*a8f0*/  ISETP.GE.AND P2, PT, R2, R15.reuse, PT ;  /* 0x0000000f0200720c */ /* 0x080fe40003f46270 */
[----:B------:R-:W-:Y:S02]  /*a900*/  ISETP.GE.AND P3, PT, R3, R15, PT ;  /* 0x0000000f0300720c */ /* 0x000fe40003f66270 */
[----:B------:R-:W-:Y:S02]  /*a910*/  FMNMX R20, R190, R21, !PT ;  /* 0x00000015be147209 */ /* 0x000fe40007800000 */
[----:B------:R-:W-:-:S02]  /*a920*/  IADD3 R15, R0, 0x60, RZ ;  /* 0x00000060000f7810 */ /* 0x000fc40007ffe0ff */
[----:B------:R-:W-:Y:S02]  /*a930*/  FMNMX R19, R189, R16, !PT ;  /* 0x00000010bd137209 */ /* 0x000fe40007800000 */
[----:B------:R-:W-:Y:S02]  /*a940*/  FSEL R195, R195, -INF , P6 ;  /* 0xff800000c3c37808 */ /* 0x000fe40003000000 */
[----:B------:R-:W-:Y:S02]  /*a950*/  FSEL R196, R196, -INF , P4 ;  /* 0xff800000c4c47808 */ /* 0x000fe40002000000 */
[----:B------:R-:W-:Y:S02]  /*a960*/  FMNMX R21, R191, R20, !PT ;  /* 0x00000014bf157209 */ /* 0x000fe40007800000 */
[-C--:B------:R-:W-:Y:S02]  /*a970*/  ISETP.GE.AND P6, PT, R2, R15.reuse, PT ;  /* 0x0000000f0200720c */ /* 0x080fe40003fc6270 */
[----:B------:R-:W-:-:S02]  /*a980*/  ISETP.GE.AND P4, PT, R3, R15, PT ;  /* 0x0000000f0300720c */ /* 0x000fc40003f86270 */
[----:B------:R-:W-:Y:S02]  /*a990*/  IADD3 R15, R0, 0x61, RZ ;  /* 0x00000061000f7810 */ /* 0x000fe40007ffe0ff */
[----:B------:R-:W-:Y:S02]  /*a9a0*/  FMNMX R16, R192, R19, !PT ;  /* 0x00000013c0107209 */ /* 0x000fe40007800000 */
[----:B------:R-:W-:Y:S02]  /*a9b0*/  FMNMX R20, R194, R21, !PT ;  /* 0x00000015c2147209 */ /* 0x000fe40007800000 */
[----:B------:R-:W-:Y:S02]  /*a9c0*/  FSEL R198, R198, -INF , P5 ;  /* 0xff800000c6c67808 */ /* 0x000fe40002800000 */
[----:B------:R-:W-:Y:S02]  /*a9d0*/  FSEL R197, R197, -INF , P2 ;  /* 0xff800000c5c57808 */ /* 0x000fe40001000000 */
[----:B------:R-:W-:-:S02]  /*a9e0*/  ISETP.GE.AND P5, PT, R2, R15, PT ;  /* 0x0000000f0200720c */ /* 0x000fc40003fa6270 */
[----:B------:R-:W-:Y:S02]  /*a9f0*/  ISETP.GE.AND P2, PT, R3, R15, PT ;  /* 0x0000000f0300720c */ /* 0x000fe40003f46270 */
[----:B------:R-:W-:Y:S02]  /*aa00*/  FMNMX R19, R193, R16, !PT ;  /* 0x00000010c1137209 */ /* 0x000fe40007800000 */
[----:B------:R-:W-:Y:S02]  /*aa10*/  IADD3 R15, R0, 0x68, RZ ;  /* 0x00000068000f7810 */ /* 0x000fe40007ffe0ff */
        /* <DEDUP_REMOVED lines=12> */
[----:B------:R-:W-:Y:S01]  /*aae0*/  ISETP.GE.AND P5, PT, R3, R15, PT ;  /* 0x0000000f0300720c */ /* 0x000fe20003fa6270 */
[----:B------:R-:W-:Y:S01]  /*aaf0*/  VIADD R15, R0, 0x70 ;  /* 0x00000070000f7836 */ /* 0x000fe20000000000 */
[----:B------:R-:W-:Y:S02]  /*ab00*/  FMNMX R21, R199, R20, !PT ;  /* 0x00000014c7157209 */ /* 0x000fe40007800000 */
[----:B------:R-:W-:-:S02]  /*ab10*/  FMNMX R16, R200, R19, !PT ;  /* 0x00000013c8107209 */ /* 0x000fc40007800000 */
[----:B------:R-:W-:Y:S02]  /*ab20*/  FSEL R203, R203, -INF , P2 ;  /* 0xff800000cbcb7808 */ /* 0x000fe40001000000 */
[----:B------:R-:W-:Y:S02]  /*ab30*/  FMNMX R20, R202, R21, !PT ;  /* 0x00000015ca147209 */ /* 0x000fe40007800000 */
[----:B------:R-:W-:Y:S02]  /*ab40*/  FSEL R204, R204, -INF , P3 ;  /* 0xff800000cccc7808 */ /* 0x000fe40001800000 */
[-C--:B------:R-:W-:Y:S02]  /*ab50*/  ISETP.GE.AND P2, PT, R2, R15.reuse, PT ;  /* 0x0000000f0200720c */ /* 0x080fe40003f46270 */
[----:B------:R-:W-:Y:S02]  /*ab60*/  ISETP.GE.AND P3, PT, R3, R15, PT ;  /* 0x0000000f0300720c */ /* 0x000fe40003f66270 */
[----:B------:R-:W-:-:S02]  /*ab70*/  FMNMX R19, R201, R16, !PT ;  /* 0x00000010c9137209 */ /* 0x000fc40007800000 */
[----:B------:R-:W-:Y:S02]  /*ab80*/  IADD3 R15, R0, 0x71, RZ ;  /* 0x00000071000f7810 */ /* 0x000fe40007ffe0ff */
[----:B------:R-:W-:Y:S02]  /*ab90*/  FSEL R206, R206, -INF , P6 ;  /* 0xff800000cece7808 */ /* 0x000fe40003000000 */
[----:B------:R-:W-:Y:S02]  /*aba0*/  FMNMX R21, R203, R20, !PT ;  /* 0x00000014cb157209 */ /* 0x000fe40007800000 */
[----:B------:R-:W-:Y:S02]  /*abb0*/  FSEL R205, R205, -INF , P4 ;  /* 0xff800000cdcd7808 */ /* 0x000fe40002000000 */
[----:B------:R-:W-:Y:S02]  /*abc0*/  FMNMX R16, R204, R19, !PT ;  /* 0x00000013cc107209 */ /* 0x000fe40007800000 */
[----:B------:R-:W-:-:S02]  /*abd0*/  ISETP.GE.AND P6, PT, R2, R15, PT ;  /* 0x0000000f0200720c */ /* 0x000fc40003fc6270 */
[----:B------:R-:W-:Y:S02]  /*abe0*/  ISETP.GE.AND P4, PT, R3, R15, PT ;  /* 0x0000000f0300720c */ /* 0x000fe40003f86270 */
[----:B------:R-:W-:Y:S02]  /*abf0*/  IADD3 R15, R0, 0x78, RZ ;  /* 0x00000078000f7810 */ /* 0x000fe40007ffe0ff */
[----:B------:R-:W-:Y:S02]  /*ac00*/  FSEL R207, R207, -INF , P5 ;  /* 0xff800000cfcf7808 */ /* 0x000fe40002800000 */
[----:B------:R-:W-:Y:S02]  /*ac10*/  FMNMX R20, R206, R21, !PT ;  /* 0x00000015ce147209 */ /* 0x000fe40007800000 */
[----:B------:R-:W-:Y:S02]  /*ac20*/  FSEL R208, R208, -INF , P2 ;  /* 0xff800000d0d07808 */ /* 0x000fe40001000000 */
[----:B------:R-:W-:-:S02]  /*ac30*/  FMNMX R19, R205, R16, !PT ;  /* 0x00000010cd137209 */ /* 0x000fc40007800000 */
[-C--:B------:R-:W-:Y:S02]  /*ac40*/  ISETP.GE.AND P5, PT, R2, R15.reuse, PT ;  /* 0x0000000f0200720c */ /* 0x080fe40003fa6270 */
[----:B------:R-:W-:Y:S02]  /*ac50*/  ISETP.GE.AND P2, PT, R3, R15, PT ;  /* 0x0000000f0300720c */ /* 0x000fe40003f46270 */
[----:B------:R-:W-:Y:S02]  /*ac60*/  FSEL R210, R210, -INF , P3 ;  /* 0xff800000d2d27808 */ /* 0x000fe40001800000 */
[----:B------:R-:W-:Y:S02]  /*ac70*/  FMNMX R21, R207, R20, !PT ;  /* 0x00000014cf157209 */ /* 0x000fe40007800000 */
[----:B------:R-:W-:Y:S02]  /*ac80*/  IADD3 R15, R0, 0x79, RZ ;  /* 0x00000079000f7810 */ /* 0x000fe40007ffe0ff */
[----:B------:R-:W-:-:S02]  /*ac90*/  FSEL R209, R209, -INF , P6 ;  /* 0xff800000d1d17808 */ /* 0x000fc40003000000 */
[----:B------:R-:W-:Y:S02]  /*aca0*/  FMNMX R16, R208, R19, !PT ;  /* 0x00000013d0107209 */ /* 0x000fe40007800000 */
[----:B------:R-:W-:Y:S02]  /*acb0*/  FSEL R211, R211, -INF , P4 ;  /* 0xff800000d3d37808 */ /* 0x000fe40002000000 */
[----:B------:R-:W-:Y:S02]  /*acc0*/  FMNMX R20, R210, R21, !PT ;  /* 0x00000015d2147209 */ /* 0x000fe40007800000 */
[-C--:B------:R-:W-:Y:S02]  /*acd0*/  ISETP.GE.AND P3, PT, R2, R15.reuse, PT ;  /* 0x0000000f0200720c */ /* 0x080fe40003f66270 */
[----:B------:R-:W-:Y:S02]  /*ace0*/  ISETP.GE.AND P6, PT, R3, R15, PT ;  /* 0x0000000f0300720c */ /* 0x000fe40003fc6270 */
[----:B------:R-:W-:-:S02]  /*acf0*/  FSEL R212, R212, -INF , P5 ;  /* 0xff800000d4d47808 */ /* 0x000fc40002800000 */
[----:B------:R-:W-:Y:S02]  /*ad00*/  FMNMX R15, R209, R16, !PT ;  /* 0x00000010d10f7209 */ /* 0x000fe40007800000 */
[----:B------:R-:W-:Y:S02]  /*ad10*/  FSEL R214, R214, -INF , P2 ;  /* 0xff800000d6d67808 */ /* 0x000fe40001000000 */
[----:B------:R-:W-:Y:S02]  /*ad20*/  FMNMX R19, R211, R20, !PT ;  /* 0x00000014d3137209 */ /* 0x000fe40007800000 */
[----:B------:R-:W-:Y:S02]  /*ad30*/  FSEL R213, R213, -INF , P3 ;  /* 0xff800000d5d57808 */ /* 0x000fe40001800000 */
[----:B------:R-:W-:Y:S02]  /*ad40*/  FMNMX R16, R212, R15, !PT ;  /* 0x0000000fd4107209 */ /* 0x000fe40007800000 */
[----:B------:R-:W-:-:S02]  /*ad50*/  FSEL R215, R215, -INF , P6 ;  /* 0xff800000d7d77808 */ /* 0x000fc40003000000 */
[----:B------:R-:W-:Y:S02]  /*ad60*/  FMNMX R20, R214, R19, !PT ;  /* 0x00000013d6147209 */ /* 0x000fe40007800000 */
[----:B------:R-:W-:Y:S02]  /*ad70*/  FMNMX R19, R213, R16, !PT ;  /* 0x00000010d5137209 */ /* 0x000fe40007800000 */
[----:B------:R-:W-:Y:S02]  /*ad80*/  FMNMX R20, R215, R20, !PT ;  /* 0x00000014d7147209 */ /* 0x000fe40007800000 */
[----:B------:R-:W-:Y:S01]  /*ad90*/  IADD3 R216, R252, 0x48020, RZ ;  /* 0x00048020fcd87810 */ /* 0x000fe20007ffe0ff */
[----:B------:R-:W1:Y:S04]  /*ada0*/  SHFL.BFLY PT, R16, R19, 0x1, 0x1f ;  /* 0x0c201f0013107f89 */ /* 0x000e6800000e0000 */
[----:B------:R-:W2:Y:S01]  /*adb0*/  SHFL.BFLY PT, R15, R20, 0x1, 0x1f ;  /* 0x0c201f00140f7f89 */ /* 0x000ea200000e0000 */
[----:B-1----:R-:W-:-:S02]  /*adc0*/  FMNMX R21, R19, R16, !PT ;  /* 0x0000001013157209 */ /* 0x002fc40007800000 */
[----:B--2---:R-:W-:-:S03]  /*add0*/  FMNMX R22, R20, R15, !PT ;  /* 0x0000000f14167209 */ /* 0x004fc60007800000 */
[----:B------:R-:W1:Y:S04]  /*ade0*/  SHFL.BFLY PT, R16, R21, 0x2, 0x1f ;  /* 0x0c401f0015107f89 */ /* 0x000e6800000e0000 */
[----:B------:R-:W2:Y:S01]  /*adf0*/  SHFL.BFLY PT, R23, R22, 0x2, 0x1f ;  /* 0x0c401f0016177f89 */ /* 0x000ea200000e0000 */
[----:B-1----:R-:W-:Y:S02]  /*ae00*/  FMNMX R15, R21, R16, !PT ;  /* 0x00000010150f7209 */ /* 0x002fe40007800000 */
[----:B--2---:R-:W-:Y:S02]  /*ae10*/  FMNMX R16, R22, R23, !PT ;  /* 0x0000001716107209 */ /* 0x004fe40007800000 */
[----:B------:R-:W-:Y:S02]  /*ae20*/  FSETP.NEU.AND P2, PT, R15, -INF , PT ;  /* 0xff8000000f00780b */ /* 0x000fe40003f4d000 */
[----:B------:R-:W-:-:S02]  /*ae30*/  FSETP.NEU.AND P3, PT, R16, -INF , PT ;  /* 0xff8000001000780b */ /* 0x000fc40003f6d000 */
[----:B------:R-:W-:Y:S02]  /*ae40*/  FSEL R219, R15, RZ, P2 ;  /* 0x000000ff0fdb7208 */ /* 0x000fe40001000000 */
[----:B------:R-:W-:Y:S02]  /*ae50*/  FSEL R220, R16, RZ, P3 ;  /* 0x000000ff10dc7208 */ /* 0x000fe40001800000 */
[----:B------:R-:W-:Y:S01]  /*ae60*/  IADD3 R22, R7, 0x1, RZ ;  /* 0x0000000107167810 */ /* 0x000fe20007ffe0ff */
[----:B------:R-:W-:Y:S02]  /*ae70*/  FADD R18, -R219, R18 ;  /* 0x00000012db127221 */ /* 0x000fe40000000100 */
[----:B------:R-:W-:Y:S01]  /*ae80*/  FADD R19, -R220, R17 ;  /* 0x00000011dc137221 */ /* 0x000fe20000000100 */
[----:B------:R-:W-:Y:S01]  /*ae90*/  ISETP.NE.AND P2, PT, R22, 0x4, PT ;  /* 0x000000041600780c */ /* 0x000fe20003f45270 */
[----:B------:R-:W-:Y:S02]  /*aea0*/  FMUL R17, R18, UR6 ;  /* 0x0000000612117c20 */ /* 0x000fe40008400000 */
[----:B------:R-:W-:Y:S01]  /*aeb0*/  FMUL R18, R19, UR6 ;  /* 0x0000000613127c20 */ /* 0x000fe20008400000 */
[C---:B------:R-:W-:Y:S01]  /*aec0*/  IMAD R19, R9.reuse, 0x8, R216 ;  /* 0x0000000809137824 */ /* 0x040fe200078e02d8 */
[----:B------:R-:W-:-:S02]  /*aed0*/  IADD3 R9, R9, 0x1, RZ ;  /* 0x0000000109097810 */ /* 0x000fc40007ffe0ff */
[----:B------:R-:W-:Y:S02]  /*aee0*/  FSETP.GEU.AND P3, PT, R17, -126, PT ;  /* 0xc2fc00001100780b */ /* 0x000fe40003f6e000 */
[----:B------:R-:W-:Y:S02]  /*aef0*/  FSETP.GEU.AND P4, PT, R18, -126, PT ;  /* 0xc2fc00001200780b */ /* 0x000fe40003f8e000 */
[----:B------:R-:W-:Y:S02]  /*af00*/  PRMT R20, RZ, 0x654, R19 ;  /* 0x00000654ff147816 */ /* 0x000fe40000000013 */
[----:B------:R-:W-:Y:S02]  /*af10*/  SEL R19, RZ, 0x1, P2 ;  /* 0x00000001ff137807 */ /* 0x000fe40001000000 */
[----:B------:R1:W-:Y:S01]  /*af20*/  SYNCS.ARRIVE.TRANS64.RED.A1T0 RZ, [R20+URZ], RZ ;  /* 0x000000ff14ff79a7 */ /* 0x0003e2000810043f */
[----:B------:R-:W-:Y:S02]  /*af30*/  SEL R22, R22, RZ, P2 ;  /* 0x000000ff16167207 */ /* 0x000fe40001000000 */
[----:B------:R-:W-:-:S02]  /*af40*/  LOP3.LUT R10, R10, R19, RZ, 0x3c, !PT ;  /* 0x000000130a0a7212 */ /* 0x000fc400078e3cff */
[----:B------:R-:W-:Y:S01]  /*af50*/  @!P3 FMUL R17, R17, 0.5 ;  /* 0x3f0000001111b820 */ /* 0x000fe20000400000 */
[----:B------:R-:W-:Y:S01]  /*af60*/  ISETP.NE.AND P2, PT, R9, 0x4, PT ;  /* 0x000000040900780c */ /* 0x000fe20003f45270 */
[----:B------:R-:W-:Y:S01]  /*af70*/  @!P4 FMUL R18, R18, 0.5 ;  /* 0x3f0000001212c820 */ /* 0x000fe20000400000 */
[----:B------:R-:W-:-:S03]  /*af80*/  LEA R19, R22, R252, 0x3 ;  /* 0x000000fc16137211 */ /* 0x000fc600078e18ff */
[----:B------:R-:W2:Y:S08]  /*af90*/  MUFU.EX2 R17, R17 ;  /* 0x0000001100117308 */ /* 0x000eb00000000800 */
[----:B------:R3:W4:Y:S01]  /*afa0*/  MUFU.EX2 R7, R18 ;  /* 0x0000001200077308 */ /* 0x0007220000000800 */
[----:B--2---:R-:W-:Y:S01]  /*afb0*/  @!P3 FMUL R17, R17, R17 ;  /* 0x000000111111b220 */ /* 0x004fe20000400000 */
[----:B---3--:R-:W-:-:S03]  /*afc0*/  SHF.L.U32 R18, R10, 0x1f, RZ ;  /* 0x0000001f0a127819 */ /* 0x008fc600000006ff */
[-C--:B------:R-:W-:Y:S01]  /*afd0*/  FMUL R24, R24, R17.reuse ;  /* 0x0000001118187220 */ /* 0x080fe20000400000 */
[-C--:B------:R-:W-:Y:S01]  /*afe0*/  FMUL R25, R25, R17.reuse ;  /* 0x0000001119197220 */ /* 0x080fe20000400000 */
[-C--:B------:R-:W-:Y:S01]  /*aff0*/  FMUL R28, R28, R17.reuse ;  /* 0x000000111c1c7220 */ /* 0x080fe20000400000 */
[----:B------:R-:W-:Y:S01]  /*b000*/  FMUL R29, R29, R17 ;  /* 0x000000111d1d7220 */ /* 0x000fe20000400000 */
[----:B----4-:R-:W-:Y:S01]  /*b010*/  @!P4 FMUL R7, R7, R7 ;  /* 0x000000070707c220 */ /* 0x010fe20000400000 */
        /* <DEDUP_REMOVED lines=123> */
[----:B-1----:R-:W-:-:S07]  /*b7d0*/  FMUL R151, R151, R7 ;  /* 0x0000000797977220 */ /* 0x002fce0000400000 */
.L_x_45:
[----:B-1----:R1:W2:Y:S02]  /*b7e0*/  SYNCS.PHASECHK.TRANS64.TRYWAIT P3, [R19+URZ+0x48000], R18 ;  /* 0x04800012130075a7 */ /* 0x0022a4000806017f */
[----:B--2---:R-:W-:Y:S05]  /*b7f0*/  @!P3 NANOSLEEP.SYNCS 0x989680 ;  /* 0x009896800000b95d */ /* 0x004fea0003900000 */
[----:B------:R-:W2:Y:S02]  /*b800*/  @!P3 SYNCS.PHASECHK.TRANS64 P3, [R19+URZ+0x48000], R18 ;  /* 0x048000121300b5a7 */ /* 0x000ea4000806007f */
[----:B--2---:R-:W-:Y:S05]  /*b810*/  @!P3 BRA `(.L_x_45) ;  /* 0xfffffffc00f0b947 */ /* 0x004fea000383ffff */
[----:B------:R-:W-:Y:S05]  /*b820*/  BSYNC B0 ;  /* 0x0000000000007941 */ /* 0x000fea0003800000 */
.L_x_44:
[----:B------:R-:W2:Y:S01]  /*b830*/  LDC R226, c[0x0][0x604] ;  /* 0x00018100ffe27b82 */ /* 0x000ea20000000800 */
[----:B-1----:R-:W-:Y:S01]  /*b840*/  LEA R18, R22, UR15, 0xc ;  /* 0x0000000f16127c11 */ /* 0x002fe2000f8e60ff */
[----:B------:R-:W-:Y:S05]  /*b850*/  WARPSYNC.ALL ;  /* 0x0000000000007948 */ /* 0x000fea0003800000 */
[----:B------:R-:W-:Y:S02]  /*b860*/  MOV R19, 0x40000040 ;  /* 0x4000004000137802 */ /* 0x000fe40000000f00 */
[----:B------:R-:W-:Y:S02]  /*b870*/  R2UR UR6, R18 ;  /* 0x00000000120672ca */ /* 0x000fe400000e0000 */
[----:B------:R-:W-:-:S02]  /*b880*/  R2UR UR7, R19 ;  /* 0x00000000130772ca */ /* 0x000fc400000e0000 */
[----:B------:R-:W-:Y:S02]  /*b890*/  IADD3 R20, R18, 0x80, RZ ;  /* 0x0000008012147810 */ /* 0x000fe40007ffe0ff */
[----:B------:R-:W-:Y:S02]  /*b8a0*/  MOV R21, 0x40000040 ;  /* 0x4000004000157802 */ /* 0x000fe40000000f00 */
[----:B------:R-:W-:Y:S01]  /*b8b0*/  SEL R9, R9, RZ, P2 ;  /* 0x000000ff09097207 */ /* 0x000fe20001000000 */
[-C--:B--2---:R-:W-:Y:S01]  /*b8c0*/  FMUL R219, R219, R226.reuse ;  /* 0x000000e2dbdb7220 */ /* 0x084fe20000400000 */
[----:B------:R-:W-:-:S03]  /*b8d0*/  FMUL R220, R220, R226 ;  /* 0x000000e2dcdc7220 */ /* 0x000fc60000400000 */
[-CC-:B------:R-:W-:Y:S01]  /*b8e0*/  FFMA R152, R152, R226.reuse, -R219.reuse ;  /* 0x000000e298987223 */ /* 0x180fe200000008db */
[-CC-:B------:R-:W-:Y:S01]  /*b8f0*/  FFMA R153, R153, R226.reuse, -R219.reuse ;  /* 0x000000e299997223 */ /* 0x180fe200000008db */
[-CC-:B------:R-:W-:Y:S01]  /*b900*/  FFMA R154, R154, R226.reuse, -R220.reuse ;  /* 0x000000e29a9a7223 */ /* 0x180fe200000008dc */
[-CC-:B------:R-:W-:Y:S01]  /*b910*/  FFMA R155, R155, R226.reuse, -R220.reuse ;  /* 0x000000e29b9b7223 */ /* 0x180fe200000008dc */
[-CC-:B------:R-:W-:Y:S01]  /*b920*/  FFMA R156, R156, R226.reuse, -R219.reuse ;  /* 0x000000e29c9c7223 */ /* 0x180fe200000008db */
[----:B------:R-:W-:Y:S01]  /*b930*/  FSETP.GEU.AND P5, PT, R152, -126, PT ;  /* 0xc2fc00009800780b */ /* 0x000fe20003fae000 */
[-CC-:B------:R-:W-:Y:S01]  /*b940*/  FFMA R157, R157, R226.reuse, -R219.reuse ;  /* 0x000000e29d9d7223 */ /* 0x180fe200000008db */
[----:B------:R-:W-:Y:S01]  /*b950*/  FSETP.GEU.AND P6, PT, R153, -126, PT ;  /* 0xc2fc00009900780b */ /* 0x000fe20003fce000 */
[-CC-:B------:R-:W-:Y:S01]  /*b960*/  FFMA R158, R158, R226.reuse, -R220.reuse ;  /* 0x000000e29e9e7223 */ /* 0x180fe200000008dc */
[----:B------:R-:W-:Y:S01]  /*b970*/  FSETP.GEU.AND P3, PT, R154, -126, PT ;  /* 0xc2fc00009a00780b */ /* 0x000fe20003f6e000 */
[-CC-:B------:R-:W-:Y:S01]  /*b980*/  FFMA R159, R159, R226.reuse, -R220.reuse ;  /* 0x000000e29f9f7223 */ /* 0x180fe200000008dc */
[----:B------:R-:W-:Y:S01]  /*b990*/  FSETP.GEU.AND P4, PT, R155, -126, PT ;  /* 0xc2fc00009b00780b */ /* 0x000fe20003f8e000 */
[-CC-:B------:R-:W-:Y:S01]  /*b9a0*/  FFMA R160, R160, R226.reuse, -R219.reuse ;  /* 0x000000e2a0a07223 */ /* 0x180fe200000008db */
[-CC-:B------:R-:W-:Y:S01]  /*b9b0*/  FFMA R161, R161, R226.reuse, -R219.reuse ;  /* 0x000000e2a1a17223 */ /* 0x180fe200000008db */
[-CC-:B------:R-:W-:Y:S01]  /*b9c0*/  FFMA R163, R163, R226.reuse, -R220.reuse ;  /* 0x000000e2a3a37223 */ /* 0x180fe200000008dc */
[-CC-:B------:R-:W-:Y:S01]  /*b9d0*/  FFMA R165, R165, R226.reuse, -R219.reuse ;  /* 0x000000e2a5a57223 */ /* 0x180fe200000008db */
[-CC-:B------:R-:W-:Y:S01]  /*b9e0*/  FFMA R166, R166, R226.reuse, -R220.reuse ;  /* 0x000000e2a6a67223 */ /* 0x180fe200000008dc */
[-CC-:B------:R-:W-:Y:S01]  /*b9f0*/  FFMA R167, R167, R226.reuse, -R220.reuse ;  /* 0x000000e2a7a77223 */ /* 0x180fe200000008dc */
[----:B------:R-:W-:Y:S01]  /*ba00*/  @!P5 FMUL R152, R152, 0.5 ;  /* 0x3f0000009898d820 */ /* 0x000fe20000400000 */
[-CC-:B------:R-:W-:Y:S01]  /*ba10*/  FFMA R168, R168, R226.reuse, -R219.reuse ;  /* 0x000000e2a8a87223 */ /* 0x180fe200000008db */
[----:B------:R-:W-:Y:S01]  /*ba20*/  @!P6 FMUL R153, R153, 0.5 ;  /* 0x3f0000009999e820 */ /* 0x000fe20000400000 */
[-CC-:B------:R-:W-:Y:S01]  /*ba30*/  FFMA R169, R169, R226.reuse, -R219.reuse ;  /* 0x000000e2a9a97223 */ /* 0x180fe200000008db */
[----:B------:R-:W-:Y:S01]  /*ba40*/  @!P3 FMUL R154, R154, 0.5 ;  /* 0x3f0000009a9ab820 */ /* 0x000fe20000400000 */
[----:B------:R-:W1:Y:S01]  /*ba50*/  MUFU.EX2 R23, R152 ;  /* 0x0000009800177308 */ /* 0x000e620000000800 */
[----:B------:R-:W-:Y:S01]  /*ba60*/  @!P4 FMUL R155, R155, 0.5 ;  /* 0x3f0000009b9bc820 */ /* 0x000fe20000400000 */
[-CC-:B------:R-:W-:Y:S01]  /*ba70*/  FFMA R171, R171, R226.reuse, -R220.reuse ;  /* 0x000000e2abab7223 */ /* 0x180fe200000008dc */
[-CC-:B------:R-:W-:Y:S01]  /*ba80*/  FFMA R172, R172, R226.reuse, -R219.reuse ;  /* 0x000000e2acac7223 */ /* 0x180fe200000008db */
[-CC-:B------:R-:W-:Y:S01]  /*ba90*/  FFMA R173, R173, R226.reuse, -R219.reuse ;  /* 0x000000e2adad7223 */ /* 0x180fe200000008db */
[-CC-:B------:R-:W-:Y:S01]  /*baa0*/  FFMA R174, R174, R226.reuse, -R220.reuse ;  /* 0x000000e2aeae7223 */ /* 0x180fe200000008dc */
[-CC-:B------:R-:W-:Y:S01]  /*bab0*/  FFMA R175, R175, R226.reuse, -R220.reuse ;  /* 0x000000e2afaf7223 */ /* 0x180fe200000008dc */
[-CC-:B------:R-:W-:Y:S01]  /*bac0*/  FFMA R176, R176, R226.reuse, -R219.reuse ;  /* 0x000000e2b0b07223 */ /* 0x180fe200000008db */
[----:B------:R-:W2:Y:S01]  /*bad0*/  MUFU.EX2 R217, R153 ;  /* 0x0000009900d97308 */ /* 0x000ea20000000800 */
[-CC-:B------:R-:W-:Y:S01]  /*bae0*/  FFMA R177, R177, R226.reuse, -R219.reuse ;  /* 0x000000e2b1b17223 */ /* 0x180fe200000008db */
[-CC-:B------:R-:W-:Y:S01]  /*baf0*/  FFMA R179, R179, R226.reuse, -R220.reuse ;  /* 0x000000e2b3b37223 */ /* 0x180fe200000008dc */
[-CC-:B------:R-:W-:Y:S01]  /*bb00*/  FFMA R180, R180, R226.reuse, -R219.reuse ;  /* 0x000000e2b4b47223 */ /* 0x180fe200000008db */
[-CC-:B------:R-:W-:Y:S01]  /*bb10*/  FFMA R181, R181, R226.reuse, -R219.reuse ;  /* 0x000000e2b5b57223 */ /* 0x180fe200000008db */
[-CC-:B------:R-:W-:Y:S01]  /*bb20*/  FFMA R182, R182, R226.reuse, -R220.reuse ;  /* 0x000000e2b6b67223 */ /* 0x180fe200000008dc */
[-CC-:B------:R-:W-:Y:S01]  /*bb30*/  FFMA R183, R183, R226.reuse, -R220.reuse ;  /* 0x000000e2b7b77223 */ /* 0x180fe200000008dc */
[-CC-:B------:R-:W-:Y:S01]  /*bb40*/  FFMA R184, R184, R226.reuse, -R219.reuse ;  /* 0x000000e2b8b87223 */ /* 0x180fe200000008db */
[----:B------:R-:W3:Y:S01]  /*bb50*/  MUFU.EX2 R216, R154 ;  /* 0x0000009a00d87308 */ /* 0x000ee20000000800 */
[----:B-1----:R-:W-:Y:S01]  /*bb60*/  @!P5 FMUL R23, R23, R23 ;  /* 0x000000171717d220 */ /* 0x002fe20000400000 */
[----:B------:R-:W-:Y:S01]  /*bb70*/  FSETP.GEU.AND P5, PT, R156, -126, PT ;  /* 0xc2fc00009c00780b */ /* 0x000fe20003fae000 */
[-CC-:B------:R-:W-:Y:S01]  /*bb80*/  FFMA R185, R185, R226.reuse, -R219.reuse ;  /* 0x000000e2b9b97223 */ /* 0x180fe200000008db */
[-CC-:B------:R-:W-:Y:S01]  /*bb90*/  FFMA R187, R187, R226.reuse, -R220.reuse ;  /* 0x000000e2bbbb7223 */ /* 0x180fe200000008dc */
[-CC-:B------:R-:W-:Y:S01]  /*bba0*/  FFMA R188, R188, R226.reuse, -R219.reuse ;  /* 0x000000e2bcbc7223 */ /* 0x180fe200000008db */
[-CC-:B------:R-:W-:Y:S01]  /*bbb0*/  FFMA R189, R189, R226.reuse, -R219.reuse ;  /* 0x000000e2bdbd7223 */ /* 0x180fe200000008db */
[-CC-:B------:R-:W-:Y:S01]  /*bbc0*/  FFMA R190, R190, R226.reuse, -R220.reuse ;  /* 0x000000e2bebe7223 */ /* 0x180fe200000008dc */
[----:B------:R-:W1:Y:S01]  /*bbd0*/  MUFU.EX2 R218, R155 ;  /* 0x0000009b00da7308 */ /* 0x000e620000000800 */
[----:B--2---:R-:W-:Y:S01]  /*bbe0*/  @!P6 FMUL R217, R217, R217 ;  /* 0x000000d9d9d9e220 */ /* 0x004fe20000400000 */
[----:B------:R-:W-:Y:S01]  /*bbf0*/  FSETP.GEU.AND P6, PT, R157, -126, PT ;  /* 0xc2fc00009d00780b */ /* 0x000fe20003fce000 */
[-CC-:B------:R-:W-:Y:S01]  /*bc00*/  FFMA R191, R191, R226.reuse, -R220.reuse ;  /* 0x000000e2bfbf7223 */ /* 0x180fe200000008dc */
[-CC-:B------:R-:W-:Y:S01]  /*bc10*/  FFMA R192, R192, R226.reuse, -R219.reuse ;  /* 0x000000e2c0c07223 */ /* 0x180fe200000008db */
[-CC-:B------:R-:W-:Y:S01]  /*bc20*/  FFMA R193, R193, R226.reuse, -R219.reuse ;  /* 0x000000e2c1c17223 */ /* 0x180fe200000008db */
[----:B------:R-:W-:Y:S01]  /*bc30*/  F2FP.BF16.F32.PACK_AB R152, R217, R23 ;  /* 0x00000017d998723e */ /* 0x000fe200000010ff */
[----:B------:R-:W-:Y:S01]  /*bc40*/  @!P5 FMUL R156, R156, 0.5 ;  /* 0x3f0000009c9cd820 */ /* 0x000fe20000400000 */
[--C-:B------:R-:W-:Y:S01]  /*bc50*/  FFMA R195, R195, R226, -R220.reuse ;  /* 0x000000e2c3c37223 */ /* 0x100fe200000008dc */
[----:B---3--:R-:W-:Y:S01]  /*bc60*/  @!P3 FMUL R216, R216, R216 ;  /* 0x000000d8d8d8b220 */ /* 0x008fe20000400000 */
[----:B------:R-:W-:Y:S01]  /*bc70*/  FSETP.GEU.AND P3, PT, R158, -126, PT ;  /* 0xc2fc00009e00780b */ /* 0x000fe20003f6e000 */
[----:B------:R-:W2:Y:S01]  /*bc80*/  MUFU.EX2 R221, R156 ;  /* 0x0000009c00dd7308 */ /* 0x000ea20000000800 */
[-CC-:B------:R-:W-:Y:S01]  /*bc90*/  FFMA R197, R197, R226.reuse, -R219.reuse ;  /* 0x000000e2c5c57223 */ /* 0x180fe200000008db */
[-CC-:B------:R-:W-:Y:S01]  /*bca0*/  FFMA R198, R198, R226.reuse, -R220.reuse ;  /* 0x000000e2c6c67223 */ /* 0x180fe200000008dc */
[-CC-:B------:R-:W-:Y:S01]  /*bcb0*/  FFMA R199, R199, R226.reuse, -R220.reuse ;  /* 0x000000e2c7c77223 */ /* 0x180fe200000008dc */
[----:B------:R-:W-:Y:S01]  /*bcc0*/  @!P6 FMUL R157, R157, 0.5 ;  /* 0x3f0000009d9de820 */ /* 0x000fe20000400000 */
[--C-:B------:R-:W-:Y:S01]  /*bcd0*/  FFMA R200, R200, R226, -R219.reuse ;  /* 0x000000e2c8c87223 */ /* 0x100fe200000008db */
[----:B-1----:R-:W-:Y:S01]  /*bce0*/  @!P4 FMUL R218, R218, R218 ;  /* 0x000000dadadac220 */ /* 0x002fe20000400000 */
[----:B------:R-:W-:Y:S01]  /*bcf0*/  FSETP.GEU.AND P4, PT, R159, -126, PT ;  /* 0xc2fc00009f00780b */ /* 0x000fe20003f8e000 */
[----:B------:R-:W1:Y:S01]  /*bd00*/  MUFU.EX2 R222, R157 ;  /* 0x0000009d00de7308 */ /* 0x000e620000000800 */
[-CC-:B------:R-:W-:Y:S01]  /*bd10*/  FFMA R201, R201, R226.reuse, -R219.reuse ;  /* 0x000000e2c9c97223 */ /* 0x180fe200000008db */
[--C-:B------:R-:W-:Y:S01]  /*bd20*/  FFMA R203, R203, R226, -R220.reuse ;  /* 0x000000e2cbcb7223 */ /* 0x100fe200000008dc */
[----:B------:R-:W-:Y:S01]  /*bd30*/  F2FP.BF16.F32.PACK_AB R153, R218, R216 ;  /* 0x000000d8da99723e */ /* 0x000fe200000010ff */
[----:B------:R-:W-:Y:S01]  /*bd40*/  @!P3 FMUL R158, R158, 0.5 ;  /* 0x3f0000009e9eb820 */ /* 0x000fe20000400000 */
[-CC-:B------:R-:W-:Y:S01]  /*bd50*/  FFMA R205, R205, R226.reuse, -R219.reuse ;  /* 0x000000e2cdcd7223 */ /* 0x180fe200000008db */
[-CC-:B------:R-:W-:Y:S01]  /*bd60*/  FFMA R206, R206, R226.reuse, -R220.reuse ;  /* 0x000000e2cece7223 */ /* 0x180fe200000008dc */
[-CC-:B------:R-:W-:Y:S01]  /*bd70*/  FFMA R207, R207, R226.reuse, -R220.reuse ;  /* 0x000000e2cfcf7223 */ /* 0x180fe200000008dc */
[----:B------:R-:W3:Y:S01]  /*bd80*/  MUFU.EX2 R223, R158 ;  /* 0x0000009e00df7308 */ /* 0x000ee20000000800 */
[----:B--2---:R-:W-:Y:S01]  /*bd90*/  @!P5 FMUL R221, R221, R221 ;  /* 0x000000ddddddd220 */ /* 0x004fe20000400000 */
[----:B------:R-:W-:Y:S01]  /*bda0*/  FSETP.GEU.AND P5, PT, R160, -126, PT ;  /* 0xc2fc0000a000780b */ /* 0x000fe20003fae000 */
[-CC-:B------:R-:W-:Y:S01]  /*bdb0*/  FFMA R208, R208, R226.reuse, -R219.reuse ;  /* 0x000000e2d0d07223 */ /* 0x180fe200000008db */
[----:B------:R-:W-:Y:S01]  /*bdc0*/  @!P4 FMUL R159, R159, 0.5 ;  /* 0x3f0000009f9fc820 */ /* 0x000fe20000400000 */
[-CC-:B------:R-:W-:Y:S01]  /*bdd0*/  FFMA R209, R209, R226.reuse, -R219.reuse ;  /* 0x000000e2d1d17223 */ /* 0x180fe200000008db */
[-CC-:B------:R-:W-:Y:S01]  /*bde0*/  FFMA R211, R211, R226.reuse, -R220.reuse ;  /* 0x000000e2d3d37223 */ /* 0x180fe200000008dc */
[----:B------:R-:W-:Y:S01]  /*bdf0*/  FFMA R213, R213, R226, -R219 ;  /* 0x000000e2d5d57223 */ /* 0x000fe200000008db */
[----:B------:R-:W2:Y:S01]  /*be00*/  MUFU.EX2 R224, R159 ;  /* 0x0000009f00e07308 */ /* 0x000ea20000000800 */
[----:B-1----:R-:W-:Y:S01]  /*be10*/  @!P6 FMUL R222, R222, R222 ;  /* 0x000000dededee220 */ /* 0x002fe20000400000 */
[----:B------:R-:W-:Y:S01]  /*be20*/  FSETP.GEU.AND P6, PT, R161, -126, PT ;  /* 0xc2fc0000a100780b */ /* 0x000fe20003fce000 */
[-CC-:B------:R-:W-:Y:S01]  /*be30*/  FFMA R214, R214, R226.reuse, -R220.reuse ;  /* 0x000000e2d6d67223 */ /* 0x180fe200000008dc */
[----:B------:R-:W-:Y:S01]  /*be40*/  FFMA R215, R215, R226, -R220 ;  /* 0x000000e2d7d77223 */ /* 0x000fe200000008dc */
[----:B------:R-:W-:Y:S01]  /*be50*/  FFMA R7, R7, R12, R216 ;  /* 0x0000000c07077223 */ /* 0x000fe200000000d8 */
[----:B------:R-:W-:Y:S01]  /*be60*/  F2FP.BF16.F32.PACK_AB R154, R222, R221 ;  /* 0x000000ddde9a723e */ /* 0x000fe200000010ff */
[----:B------:R-:W-:Y:S01]  /*be70*/  @!P5 FMUL R160, R160, 0.5 ;  /* 0x3f000000a0a0d820 */ /* 0x000fe20000400000 */
[----:B---3--:R-:W-:Y:S01]  /*be80*/  @!P3 FMUL R223, R223, R223 ;  /* 0x000000dfdfdfb220 */ /* 0x008fe20000400000 */
[----:B------:R-:W-:-:S02]  /*be90*/  FADD R218, R7, R218 ;  /* 0x000000da07da7221 */ /* 0x000fc40000000000 */
[----:B------:R-:W1:Y:S04]  /*bea0*/  MUFU.EX2 R19, R160 ;  /* 0x000000a000137308 */ /* 0x000e680000000800 */
[----:B------:R-:W-:Y:S01]  /*beb0*/  @!P6 FMUL R161, R161, 0.5 ;  /* 0x3f000000a1a1e820 */ /* 0x000fe20000400000 */
[----:B--2---:R-:W-:Y:S01]  /*bec0*/  @!P4 FMUL R224, R224, R224 ;  /* 0x000000e0e0e0c220 */ /* 0x004fe20000400000 */
[----:B------:R-:W-:-:S04]  /*bed0*/  FSETP.GEU.AND P4, PT, R163, -126, PT ;  /* 0xc2fc0000a300780b */ /* 0x000fc80003f8e000 */
[----:B------:R-:W-:Y:S01]  /*bee0*/  F2FP.BF16.F32.PACK_AB R155, R224, R223 ;  /* 0x000000dfe09b723e */ /* 0x000fe200000010ff */
[----:B------:R-:W-:-:S03]  /*bef0*/  FADD R223, R218, R223 ;  /* 0x000000dfdadf7221 */ /* 0x000fc60000000000 */
[----:B------:R-:W-:Y:S01]  /*bf00*/  WARPGROUP.ARRIVE ;  /* 0x00000000000079c5 */ /* 0x000fe20000000000 */
[----:B------:R-:W-:Y:S01]  /*bf10*/  FADD R223, R223, R224 ;  /* 0x000000e0dfdf7221 */ /* 0x000fe20000000000 */
[----:B-1----:R-:W-:-:S03]  /*bf20*/  @!P5 FMUL R19, R19, R19 ;  /* 0x000000131313d220 */ /* 0x002fc60000400000 */
[----:B------:R-:W-:Y:S01]  /*bf30*/  @!P4 FMUL R163, R163, 0.5 ;  /* 0x3f000000a3a3c820 */ /* 0x000fe20000400000 */
[----:B------:R-:W-:Y:S01]  /*bf40*/  HGMMA.64x256x16.F32.BF16 R24, R152, gdesc[UR4].tnspB, R24, gsb0 ;  /* 0x43e0000498187df0 */ /* 0x000fe20008001818 */
[----:B------:R-:W-:Y:S01]  /*bf50*/  R2UR UR6, R20 ;  /* 0x00000000140672ca */ /* 0x000fe200000e0000 */
[----:B------:R-:W-:Y:S01]  /*bf60*/  VIADD R20, R18, 0x100 ;  /* 0x0000010012147836 */ /* 0x000fe20000000000 */
[----:B------:R-:W-:Y:S02]  /*bf70*/  R2UR UR7, R21 ;  /* 0x00000000150772ca */ /* 0x000fe400000e0000 */
[----:B------:R-:W-:Y:S01]  /*bf80*/  MOV R21, 0x40000040 ;  /* 0x4000004000157802 */ /* 0x000fe20000000f00 */
[----:B------:R-:W-:Y:S02]  /*bf90*/  WARPGROUP.DEPBAR.LE gsb0, 0x0 ;  /* 0x00008000000079c5 */ /* 0x000fe40000010000 */
[-C--:B------:R-:W-:Y:S01]  /*bfa0*/  FFMA R152, R162, R226.reuse, -R220 ;  /* 0x000000e2a2987223 */ /* 0x080fe200000008dc */
[----:B------:R-:W1:Y:S01]  /*bfb0*/  MUFU.EX2 R153, R161 ;  /* 0x000000a100997308 */ /* 0x000e620000000800 */
[----:B------:R-:W-:-:S03]  /*bfc0*/  FFMA R155, R164, R226, -R219 ;  /* 0x000000e2a49b7223 */ /* 0x000fc600000008db */
[C---:B------:R-:W-:Y:S02]  /*bfd0*/  FSETP.GEU.AND P3, PT, R152.reuse, -126, PT ;  /* 0xc2fc00009800780b */ /* 0x040fe40003f6e000 */
[----:B------:R-:W-:Y:S02]  /*bfe0*/  FSETP.GEU.AND P5, PT, R155, -126, PT ;  /* 0xc2fc00009b00780b */ /* 0x000fe40003fae000 */
[----:B------:R-:W2:Y:S09]  /*bff0*/  MUFU.EX2 R154, R163 ;  /* 0x000000a3009a7308 */ /* 0x000eb20000000800 */
[----:B------:R-:W-:Y:S01]  /*c000*/  @!P3 FMUL R152, R152, 0.5 ;  /* 0x3f0000009898b820 */ /* 0x000fe20000400000 */
[----:B-1----:R-:W-:Y:S01]  /*c010*/  @!P6 FMUL R153, R153, R153 ;  /* 0x000000999999e220 */ /* 0x002fe20000400000 */
[----:B------:R-:W-:Y:S01]  /*c020*/  FSETP.GEU.AND P6, PT, R165, -126, PT ;  /* 0xc2fc0000a500780b */ /* 0x000fe20003fce000 */
[----:B------:R-:W-:-:S03]  /*c030*/  @!P5 FMUL R155, R155, 0.5 ;  /* 0x3f0000009b9bd820 */ /* 0x000fc60000400000 */
[----:B------:R-:W1:Y:S01]  /*c040*/  MUFU.EX2 R152, R152 ;  /* 0x0000009800987308 */ /* 0x000e620000000800 */
[----:B------:R-:W-:Y:S01]  /*c050*/  F2FP.BF16.F32.PACK_AB R156, R153, R19 ;  /* 0x00000013999c723e */ /* 0x000fe200000010ff */
[----:B--2---:R-:W-:Y:S01]  /*c060*/  @!P4 FMUL R154, R154, R154 ;  /* 0x0000009a9a9ac220 */ /* 0x004fe20000400000 */
[----:B------:R-:W-:-:S05]  /*c070*/  FSETP.GEU.AND P4, PT, R167, -126, PT ;  /* 0xc2fc0000a700780b */ /* 0x000fca0003f8e000 */
[----:B------:R-:W2:Y:S01]  /*c080*/  MUFU.EX2 R155, R155 ;  /* 0x0000009b009b7308 */ /* 0x000ea20000000800 */
[----:B------:R-:W-:-:S07]  /*c090*/  @!P6 FMUL R165, R165, 0.5 ;  /* 0x3f000000a5a5e820 */ /* 0x000fce0000400000 */
[----:B------:R-:W-:Y:S01]  /*c0a0*/  @!P4 FMUL R167, R167, 0.5 ;  /* 0x3f000000a7a7c820 */ /* 0x000fe20000400000 */
[----:B-1----:R-:W-:Y:S01]  /*c0b0*/  @!P3 FMUL R152, R152, R152 ;  /* 0x000000989898b220 */ /* 0x002fe20000400000 */
[----:B------:R-:W-:Y:S01]  /*c0c0*/  FSETP.GEU.AND P3, PT, R166, -126, PT ;  /* 0xc2fc0000a600780b */ /* 0x000fe20003f6e000 */
[----:B------:R-:W1:Y:S02]  /*c0d0*/  MUFU.EX2 R225, R165 ;  /* 0x000000a500e17308 */ /* 0x000e640000000800 */
[----:B------:R-:W-:Y:S01]  /*c0e0*/  FADD R223, R223, R152 ;  /* 0x00000098dfdf7221 */ /* 0x000fe20000000000 */
[----:B------:R-:W-:Y:S01]  /*c0f0*/  F2FP.BF16.F32.PACK_AB R157, R154, R152 ;  /* 0x000000989a9d723e */ /* 0x000fe200000010ff */
[----:B--2---:R-:W-:Y:S01]  /*c100*/  @!P5 FMUL R155, R155, R155 ;  /* 0x0000009b9b9bd220 */ /* 0x004fe20000400000 */
[----:B------:R-:W-:-:S03]  /*c110*/  FSETP.GEU.AND P5, PT, R168, -126, PT ;  /* 0xc2fc0000a800780b */ /* 0x000fc60003fae000 */
[----:B------:R-:W2:Y:S01]  /*c120*/  MUFU.EX2 R228, R167 ;  /* 0x000000a700e47308 */ /* 0x000ea20000000800 */
[----:B------:R-:W-:-:S03]  /*c130*/  FADD R154, R223, R154 ;  /* 0x0000009adf9a7221 */ /* 0x000fc60000000000 */
[----:B------:R-:W-:-:S04]  /*c140*/  @!P3 FMUL R166, R166, 0.5 ;  /* 0x3f000000a6a6b820 */ /* 0x000fc80000400000 */
[----:B------:R-:W3:Y:S01]  /*c150*/  MUFU.EX2 R227, R166 ;  /* 0x000000a600e37308 */ /* 0x000ee20000000800 */
[----:B-1----:R-:W-:Y:S01]  /*c160*/  @!P6 FMUL R225, R225, R225 ;  /* 0x000000e1e1e1e220 */ /* 0x002fe20000400000 */
[----:B------:R-:W-:Y:S01]  /*c170*/  FSETP.GEU.AND P6, PT, R169, -126, PT ;  /* 0xc2fc0000a900780b */ /* 0x000fe20003fce000 */
[----:B------:R-:W-:-:S03]  /*c180*/  @!P5 FMUL R168, R168, 0.5 ;  /* 0x3f000000a8a8d820 */ /* 0x000fc60000400000 */
[----:B------:R-:W-:Y:S01]  /*c190*/  F2FP.BF16.F32.PACK_AB R158, R225, R155 ;  /* 0x0000009be19e723e */ /* 0x000fe200000010ff */
[----:B--2---:R-:W-:Y:S01]  /*c1a0*/  @!P4 FMUL R228, R228, R228 ;  /* 0x000000e4e4e4c220 */ /* 0x004fe20000400000 */
[----:B------:R-:W-:-:S07]  /*c1b0*/  FSETP.GEU.AND P4, PT, R171, -126, PT ;  /* 0xc2fc0000ab00780b */ /* 0x000fce0003f8e000 */
[----:B------:R-:W-:Y:S01]  /*c1c0*/  @!P6 FMUL R169, R169, 0.5 ;  /* 0x3f000000a9a9e820 */ /* 0x000fe20000400000 */
[----:B---3--:R-:W-:-:S05]  /*c1d0*/  @!P3 FMUL R227, R227, R227 ;  /* 0x000000e3e3e3b220 */ /* 0x008fca0000400000 */
[----:B------:R-:W-:Y:S01]  /*c1e0*/  F2FP.BF16.F32.PACK_AB R159, R228, R227 ;  /* 0x000000e3e49f723e */ /* 0x000fe200000010ff */
[----:B------:R-:W-:Y:S01]  /*c1f0*/  @!P4 FMUL R171, R171, 0.5 ;  /* 0x3f000000ababc820 */ /* 0x000fe20000400000 */
[----:B------:R-:W-:Y:S02]  /*c200*/  FADD R227, R154, R227 ;  /* 0x000000e39ae37221 */ /* 0x000fe40000000000 */
[----:B------:R-:W-:Y:S02]  /*c210*/  WARPGROUP.ARRIVE ;  /* 0x00000000000079c5 */ /* 0x000fe40000000000 */
[----:B------:R-:W-:-:S04]  /*c220*/  FADD R228, R227, R228 ;  /* 0x000000e4e3e47221 */ /* 0x000fc80000000000 */
[----:B------:R-:W-:Y:S01]  /*c230*/  HGMMA.64x256x16.F32.BF16 R24, R156, gdesc[UR4].tnspB, R24, gsb0 ;  /* 0x43e000049c187df0 */ /* 0x000fe20008001818 */
[----:B------:R-:W-:Y:S02]  /*c240*/  R2UR UR6, R20 ;  /* 0x00000000140672ca */ /* 0x000fe400000e0000 */
[----:B------:R-:W-:Y:S02]  /*c250*/  R2UR UR7, R21 ;  /* 0x00000000150772ca */ /* 0x000fe400000e0000 */
[----:B------:R-:W-:Y:S02]  /*c260*/  IADD3 R20, R18, 0x180, RZ ;  /* 0x0000018012147810 */ /* 0x000fe40007ffe0ff */
[----:B------:R-:W-:Y:S01]  /*c270*/  MOV R21, 0x40000040 ;  /* 0x4000004000157802 */ /* 0x000fe20000000f00 */
[----:B------:R-:W-:Y:S02]  /*c280*/  WARPGROUP.DEPBAR.LE gsb0, 0x0 ;  /* 0x00008000000079c5 */ /* 0x000fe40000010000 */
[----:B------:R-:W-:Y:S01]  /*c290*/  FFMA R157, R170, R226, -R220 ;  /* 0x000000e2aa9d7223 */ /* 0x000fe200000008dc */
[----:B------:R-:W1:Y:S04]  /*c2a0*/  MUFU.EX2 R156, R168 ;  /* 0x000000a8009c7308 */ /* 0x000e680000000800 */
[----:B------:R-:W-:-:S04]  /*c2b0*/  FSETP.GEU.AND P3, PT, R157, -126, PT ;  /* 0xc2fc00009d00780b */ /* 0x000fc80003f6e000 */
[----:B------:R-:W2:Y:S08]  /*c2c0*/  MUFU.EX2 R158, R169 ;  /* 0x000000a9009e7308 */ /* 0x000eb00000000800 */
[----:B------:R-:W3:Y:S01]  /*c2d0*/  MUFU.EX2 R159, R171 ;  /* 0x000000ab009f7308 */ /* 0x000ee20000000800 */
[----:B------:R-:W-:Y:S01]  /*c2e0*/  @!P3 FMUL R157, R157, 0.5 ;  /* 0x3f0000009d9db820 */ /* 0x000fe20000400000 */
[----:B-1----:R-:W-:Y:S01]  /*c2f0*/  @!P5 FMUL R156, R156, R156 ;  /* 0x0000009c9c9cd220 */ /* 0x002fe20000400000 */
[----:B------:R-:W-:-:S05]  /*c300*/  FSETP.GEU.AND P5, PT, R172, -126, PT ;  /* 0xc2fc0000ac00780b */ /* 0x000fca0003fae000 */
[----:B------:R-:W1:Y:S01]  /*c310*/  MUFU.EX2 R157, R157 ;  /* 0x0000009d009d7308 */ /* 0x000e620000000800 */
[----:B--2---:R-:W-:Y:S01]  /*c320*/  @!P6 FMUL R158, R158, R158 ;  /* 0x0000009e9e9ee220 */ /* 0x004fe20000400000 */
[----:B------:R-:W-:-:S04]  /*c330*/  FSETP.GEU.AND P6, PT, R173, -126, PT ;  /* 0xc2fc0000ad00780b */ /* 0x000fc80003fce000 */
[----:B------:R-:W-:Y:S02]  /*c340*/  F2FP.BF16.F32.PACK_AB R160, R158, R156 ;  /* 0x0000009c9ea0723e */ /* 0x000fe400000010ff */
[----:B------:R-:W-:Y:S01]  /*c350*/  @!P5 FMUL R172, R172, 0.5 ;  /* 0x3f000000acacd820 */ /* 0x000fe20000400000 */
[----:B---3--:R-:W-:Y:S01]  /*c360*/  @!P4 FMUL R159, R159, R159 ;  /* 0x0000009f9f9fc220 */ /* 0x008fe20000400000 */
[----:B------:R-:W-:Y:S02]  /*c370*/  FSETP.GEU.AND P4, PT, R175, -126, PT ;  /* 0xc2fc0000af00780b */ /* 0x000fe40003f8e000 */
[----:B------:R-:W2:Y:S03]  /*c380*/  MUFU.EX2 R229, R172 ;  /* 0x000000ac00e57308 */ /* 0x000ea60000000800 */
[----:B------:R-:W-:Y:S01]  /*c390*/  @!P6 FMUL R173, R173, 0.5 ;  /* 0x3f000000adade820 */ /* 0x000fe20000400000 */
[----:B-1----:R-:W-:Y:S01]  /*c3a0*/  @!P3 FMUL R157, R157, R157 ;  /* 0x0000009d9d9db220 */ /* 0x002fe20000400000 */
[----:B------:R-:W-:-:S03]  /*c3b0*/  FSETP.GEU.AND P3, PT, R174, -126, PT ;  /* 0xc2fc0000ae00780b */ /* 0x000fc60003f6e000 */
[----:B------:R-:W1:Y:S01]  /*c3c0*/  MUFU.EX2 R234, R173 ;  /* 0x000000ad00ea7308 */ /* 0x000e620000000800 */
[----:B------:R-:W-:Y:S01]  /*c3d0*/  FADD R228, R228, R157 ;  /* 0x0000009de4e47221 */ /* 0x000fe20000000000 */
[----:B------:R-:W-:Y:S01]  /*c3e0*/  F2FP.BF16.F32.PACK_AB R161, R159, R157 ;  /* 0x0000009d9fa1723e */ /* 0x000fe200000010ff */
[----:B------:R-:W-:Y:S02]  /*c3f0*/  @!P4 FMUL R175, R175, 0.5 ;  /* 0x3f000000afafc820 */ /* 0x000fe40000400000 */
[----:B------:R-:W-:-:S03]  /*c400*/  FADD R228, R228, R159 ;  /* 0x0000009fe4e47221 */ /* 0x000fc60000000000 */
[----:B------:R-:W3:Y:S01]  /*c410*/  MUFU.EX2 R236, R175 ;  /* 0x000000af00ec7308 */ /* 0x000ee20000000800 */
[----:B--2---:R-:W-:Y:S01]  /*c420*/  @!P5 FMUL R229, R229, R229 ;  /* 0x000000e5e5e5d220 */ /* 0x004fe20000400000 */
[----:B------:R-:W-:Y:S01]  /*c430*/  FSETP.GEU.AND P5, PT, R176, -126, PT ;  /* 0xc2fc0000b000780b */ /* 0x000fe20003fae000 */
[----:B------:R-:W-:-:S05]  /*c440*/  @!P3 FMUL R174, R174, 0.5 ;  /* 0x3f000000aeaeb820 */ /* 0x000fca0000400000 */
[----:B------:R-:W2:Y:S01]  /*c450*/  MUFU.EX2 R235, R174 ;  /* 0x000000ae00eb7308 */ /* 0x000ea20000000800 */
[----:B-1----:R-:W-:Y:S01]  /*c460*/  @!P6 FMUL R234, R234, R234 ;  /* 0x000000eaeaeae220 */ /* 0x002fe20000400000 */
[----:B------:R-:W-:-:S04]  /*c470*/  FSETP.GEU.AND P6, PT, R177, -126, PT ;  /* 0xc2fc0000b100780b */ /* 0x000fc80003fce000 */
[----:B------:R-:W-:Y:S01]  /*c480*/  F2FP.BF16.F32.PACK_AB R162, R234, R229 ;  /* 0x000000e5eaa2723e */ /* 0x000fe200000010ff */
[----:B------:R-:W-:Y:S01]  /*c490*/  @!P5 FMUL R176, R176, 0.5 ;  /* 0x3f000000b0b0d820 */ /* 0x000fe20000400000 */
[----:B---3--:R-:W-:Y:S01]  /*c4a0*/  @!P4 FMUL R236, R236, R236 ;  /* 0x000000ecececc220 */ /* 0x008fe20000400000 */
[----:B------:R-:W-:-:S06]  /*c4b0*/  FSETP.GEU.AND P4, PT, R179, -126, PT ;  /* 0xc2fc0000b300780b */ /* 0x000fcc0003f8e000 */
[----:B------:R-:W-:Y:S01]  /*c4c0*/  @!P6 FMUL R177, R177, 0.5 ;  /* 0x3f000000b1b1e820 */ /* 0x000fe20000400000 */
[----:B--2---:R-:W-:-:S05]  /*c4d0*/  @!P3 FMUL R235, R235, R235 ;  /* 0x000000ebebebb220 */ /* 0x004fca0000400000 */
        /* <DEDUP_REMOVED lines=54> */
[----:B------:R-:W-:Y:S01]  /*c840*/  R2UR UR6, R20 ;  /* 0x00000000140672ca */ /* 0x000fe200000e0000 */
[----:B------:R-:W-:Y:S01]  /*c850*/  VIADD R20, R18, 0x280 ;  /* 0x0000028012147836 */ /* 0x000fe20000000000 */
[----:B------:R-:W-:Y:S02]  /*c860*/  R2UR UR7, R21 ;  /* 0x00000000150772ca */ /* 0x000fe400000e0000 */
        /* <DEDUP_REMOVED lines=17> */
[----:B------:R2:W3:Y:S03]  /*c980*/  MUFU.EX2 R184, R188 ;  /* 0x000000bc00b87308 */ /* 0x0004e60000000800 */
[----:B------:R-:W-:Y:S01]  /*c990*/  @!P6 FMUL R189, R189, 0.5 ;  /* 0x3f000000bdbde820 */ /* 0x000fe20000400000 */
[----:B-1----:R-:W-:Y:S01]  /*c9a0*/  @!P3 FMUL R165, R165, R165 ;  /* 0x000000a5a5a5b220 */ /* 0x002fe20000400000 */
[----:B------:R-:W-:-:S03]  /*c9b0*/  FSETP.GEU.AND P3, PT, R190, -126, PT ;  /* 0xc2fc0000be00780b */ /* 0x000fc60003f6e000 */
[----:B------:R-:W1:Y:S01]  /*c9c0*/  MUFU.EX2 R185, R189 ;  /* 0x000000bd00b97308 */ /* 0x000e620000000800 */
[----:B--2---:R-:W-:Y:S01]  /*c9d0*/  FFMA R188, R196, R226, -R219 ;  /* 0x000000e2c4bc7223 */ /* 0x004fe200000008db */
[----:B------:R-:W-:Y:S01]  /*c9e0*/  F2FP.BF16.F32.PACK_AB R169, R167, R165 ;  /* 0x000000a5a7a9723e */ /* 0x000fe200000010ff */
[----:B------:R-:W-:Y:S01]  /*c9f0*/  @!P4 FMUL R191, R191, 0.5 ;  /* 0x3f000000bfbfc820 */ /* 0x000fe20000400000 */
[----:B------:R-:W-:-:S04]  /*ca00*/  FADD R244, R244, R165 ;  /* 0x000000a5f4f47221 */ /* 0x000fc80000000000 */
[----:B------:R-:W2:Y:S01]  /*ca10*/  MUFU.EX2 R187, R191 ;  /* 0x000000bf00bb7308 */ /* 0x000ea20000000800 */
[----:B---3--:R-:W-:Y:S01]  /*ca20*/  @!P5 FMUL R184, R184, R184 ;  /* 0x000000b8b8b8d220 */ /* 0x008fe20000400000 */
[----:B------:R-:W-:Y:S01]  /*ca30*/  FSETP.GEU.AND P5, PT, R192, -126, PT ;  /* 0xc2fc0000c000780b */ /* 0x000fe20003fae000 */
[----:B------:R-:W-:Y:S01]  /*ca40*/  @!P3 FMUL R190, R190, 0.5 ;  /* 0x3f000000bebeb820 */ /* 0x000fe20000400000 */
[----:B------:R-:W-:-:S04]  /*ca50*/  FADD R167, R244, R167 ;  /* 0x000000a7f4a77221 */ /* 0x000fc80000000000 */
[----:B------:R-:W3:Y:S01]  /*ca60*/  MUFU.EX2 R186, R190 ;  /* 0x000000be00ba7308 */ /* 0x000ee20000000800 */
[----:B-1----:R-:W-:Y:S01]  /*ca70*/  @!P6 FMUL R185, R185, R185 ;  /* 0x000000b9b9b9e220 */ /* 0x002fe20000400000 */
[----:B------:R-:W-:-:S04]  /*ca80*/  FSETP.GEU.AND P6, PT, R193, -126, PT ;  /* 0xc2fc0000c100780b */ /* 0x000fc80003fce000 */
[----:B------:R-:W-:Y:S01]  /*ca90*/  F2FP.BF16.F32.PACK_AB R170, R185, R184 ;  /* 0x000000b8b9aa723e */ /* 0x000fe200000010ff */
[----:B------:R-:W-:Y:S01]  /*caa0*/  @!P5 FMUL R192, R192, 0.5 ;  /* 0x3f000000c0c0d820 */ /* 0x000fe20000400000 */
[----:B--2---:R-:W-:Y:S01]  /*cab0*/  @!P4 FMUL R187, R187, R187 ;  /* 0x000000bbbbbbc220 */ /* 0x004fe20000400000 */
[----:B------:R-:W-:-:S06]  /*cac0*/  FSETP.GEU.AND P4, PT, R195, -126, PT ;  /* 0xc2fc0000c300780b */ /* 0x000fcc0003f8e000 */
        /* <DEDUP_REMOVED lines=14> */
[----:B------:R1:W2:Y:S04]  /*cbb0*/  MUFU.EX2 R168, R192 ;  /* 0x000000c000a87308 */ /* 0x0002a80000000800 */
[----:B------:R-:W-:-:S04]  /*cbc0*/  FSETP.GEU.AND P3, PT, R169, -126, PT ;  /* 0xc2fc0000a900780b */ /* 0x000fc80003f6e000 */
[----:B------:R-:W3:Y:S01]  /*cbd0*/  MUFU.EX2 R170, R193 ;  /* 0x000000c100aa7308 */ /* 0x000ee20000000800 */
[----:B-1----:R-:W-:-:S07]  /*cbe0*/  FFMA R192, R204, R226, -R219 ;  /* 0x000000e2ccc07223 */ /* 0x002fce00000008db */
[----:B------:R-:W1:Y:S01]  /*cbf0*/  MUFU.EX2 R171, R195 ;  /* 0x000000c300ab7308 */ /* 0x000e620000000800 */
[----:B------:R-:W-:Y:S01]  /*cc00*/  @!P3 FMUL R169, R169, 0.5 ;  /* 0x3f000000a9a9b820 */ /* 0x000fe20000400000 */
[----:B--2---:R-:W-:Y:S01]  /*cc10*/  @!P5 FMUL R168, R168, R168 ;  /* 0x000000a8a8a8d220 */ /* 0x004fe20000400000 */
[----:B------:R-:W-:-:S05]  /*cc20*/  FSETP.GEU.AND P5, PT, R188, -126, PT ;  /* 0xc2fc0000bc00780b */ /* 0x000fca0003fae000 */
[----:B------:R-:W2:Y:S01]  /*cc30*/  MUFU.EX2 R169, R169 ;  /* 0x000000a900a97308 */ /* 0x000ea20000000800 */
[----:B---3--:R-:W-:Y:S01]  /*cc40*/  @!P6 FMUL R170, R170, R170 ;  /* 0x000000aaaaaae220 */ /* 0x008fe20000400000 */
[----:B------:R-:W-:-:S04]  /*cc50*/  FSETP.GEU.AND P6, PT, R197, -126, PT ;  /* 0xc2fc0000c500780b */ /* 0x000fc80003fce000 */
[----:B------:R-:W-:Y:S02]  /*cc60*/  F2FP.BF16.F32.PACK_AB R172, R170, R168 ;  /* 0x000000a8aaac723e */ /* 0x000fe400000010ff */
[----:B------:R-:W-:Y:S01]  /*cc70*/  @!P5 FMUL R188, R188, 0.5 ;  /* 0x3f000000bcbcd820 */ /* 0x000fe20000400000 */
[----:B-1----:R-:W-:Y:S01]  /*cc80*/  @!P4 FMUL R171, R171, R171 ;  /* 0x000000abababc220 */ /* 0x002fe20000400000 */
[----:B------:R-:W-:-:S04]  /*cc90*/  FSETP.GEU.AND P4, PT, R199, -126, PT ;  /* 0xc2fc0000c700780b */ /* 0x000fc80003f8e000 */
[----:B------:R-:W1:Y:S01]  /*cca0*/  MUFU.EX2 R188, R188 ;  /* 0x000000bc00bc7308 */ /* 0x000e620000000800 */
[----:B------:R-:W-:Y:S01]  /*ccb0*/  @!P6 FMUL R197, R197, 0.5 ;  /* 0x3f000000c5c5e820 */ /* 0x000fe20000400000 */
[----:B--2---:R-:W-:Y:S01]  /*ccc0*/  @!P3 FMUL R169, R169, R169 ;  /* 0x000000a9a9a9b220 */ /* 0x004fe20000400000 */
[----:B------:R-:W-:-:S03]  /*ccd0*/  FSETP.GEU.AND P3, PT, R198, -126, PT ;  /* 0xc2fc0000c600780b */ /* 0x000fc60003f6e000 */
[----:B------:R-:W-:Y:S02]  /*cce0*/  FADD R186, R186, R169 ;  /* 0x000000a9baba7221 */ /* 0x000fe40000000000 */
[----:B------:R-:W2:Y:S01]  /*ccf0*/  MUFU.EX2 R189, R197 ;  /* 0x000000c500bd7308 */ /* 0x000ea20000000800 */
[----:B------:R-:W-:Y:S01]  /*cd00*/  @!P4 FMUL R199, R199, 0.5 ;  /* 0x3f000000c7c7c820 */ /* 0x000fe20000400000 */
[----:B------:R-:W-:Y:S01]  /*cd10*/  F2FP.BF16.F32.PACK_AB R173, R171, R169 ;  /* 0x000000a9abad723e */ /* 0x000fe200000010ff */
[----:B------:R-:W-:-:S05]  /*cd20*/  FADD R171, R186, R171 ;  /* 0x000000abbaab7221 */ /* 0x000fca0000000000 */
[----:B------:R-:W3:Y:S01]  /*cd30*/  MUFU.EX2 R191, R199 ;  /* 0x000000c700bf7308 */ /* 0x000ee20000000800 */
[----:B------:R-:W-:Y:S01]  /*cd40*/  @!P3 FMUL R198, R198, 0.5 ;  /* 0x3f000000c6c6b820 */ /* 0x000fe20000400000 */
[----:B-1----:R-:W-:Y:S01]  /*cd50*/  @!P5 FMUL R188, R188, R188 ;  /* 0x000000bcbcbcd220 */ /* 0x002fe20000400000 */
[----:B------:R-:W-:-:S05]  /*cd60*/  FSETP.GEU.AND P5, PT, R200, -126, PT ;  /* 0xc2fc0000c800780b */ /* 0x000fca0003fae000 */
[----:B------:R1:W4:Y:S01]  /*cd70*/  MUFU.EX2 R190, R198 ;  /* 0x000000c600be7308 */ /* 0x0003220000000800 */
[----:B--2---:R-:W-:Y:S01]  /*cd80*/  @!P6 FMUL R189, R189, R189 ;  /* 0x000000bdbdbde220 */ /* 0x004fe20000400000 */
[----:B------:R-:W-:-:S04]  /*cd90*/  FSETP.GEU.AND P6, PT, R201, -126, PT ;  /* 0xc2fc0000c900780b */ /* 0x000fc80003fce000 */
[----:B------:R-:W-:Y:S02]  /*cda0*/  F2FP.BF16.F32.PACK_AB R174, R189, R188 ;  /* 0x000000bcbdae723e */ /* 0x000fe400000010ff */
[----:B------:R-:W-:Y:S01]  /*cdb0*/  @!P5 FMUL R200, R200, 0.5 ;  /* 0x3f000000c8c8d820 */ /* 0x000fe20000400000 */
[----:B---3--:R-:W-:Y:S01]  /*cdc0*/  @!P4 FMUL R191, R191, R191 ;  /* 0x000000bfbfbfc220 */ /* 0x008fe20000400000 */
[----:B------:R-:W-:Y:S01]  /*cdd0*/  FSETP.GEU.AND P4, PT, R203, -126, PT ;  /* 0xc2fc0000cb00780b */ /* 0x000fe20003f8e000 */
[----:B-1----:R-:W-:-:S04]  /*cde0*/  FFMA R198, R212, R226, -R219 ;  /* 0x000000e2d4c67223 */ /* 0x002fc800000008db */
[----:B------:R-:W-:Y:S01]  /*cdf0*/  @!P6 FMUL R201, R201, 0.5 ;  /* 0x3f000000c9c9e820 */ /* 0x000fe20000400000 */
[----:B----4-:R-:W-:-:S05]  /*ce00*/  @!P3 FMUL R190, R190, R190 ;  /* 0x000000bebebeb220 */ /* 0x010fca0000400000 */
[----:B------:R-:W-:Y:S02]  /*ce10*/  F2FP.BF16.F32.PACK_AB R175, R191, R190 ;  /* 0x000000bebfaf723e */ /* 0x000fe400000010ff */
[----:B------:R-:W-:Y:S01]  /*ce20*/  @!P4 FMUL R203, R203, 0.5 ;  /* 0x3f000000cbcbc820 */ /* 0x000fe20000400000 */
[----:B------:R-:W-:Y:S01]  /*ce30*/  FADD R190, R171, R190 ;  /* 0x000000beabbe7221 */ /* 0x000fe20000000000 */
[----:B------:R-:W-:-:S03]  /*ce40*/  WARPGROUP.ARRIVE ;  /* 0x00000000000079c5 */ /* 0x000fc60000000000 */
[----:B------:R-:W-:-:S03]  /*ce50*/  FADD R190, R190, R191 ;  /* 0x000000bfbebe7221 */ /* 0x000fc60000000000 */
[----:B------:R-:W-:Y:S01]  /*ce60*/  HGMMA.64x256x16.F32.BF16 R24, R172, gdesc[UR4].tnspB, R24, gsb0 ;  /* 0x43e00004ac187df0 */ /* 0x000fe20008001818 */
[----:B------:R-:W-:Y:S02]  /*ce70*/  R2UR UR6, R20 ;  /* 0x00000000140672ca */ /* 0x000fe400000e0000 */
[----:B------:R-:W-:Y:S02]  /*ce80*/  R2UR UR7, R21 ;  /* 0x00000000150772ca */ /* 0x000fe400000e0000 */
[----:B------:R-:W-:Y:S01]  /*ce90*/  IADD3 R20, R18, 0x380, RZ ;  /* 0x0000038012147810 */ /* 0x000fe20007ffe0ff */
[----:B------:R-:W-:Y:S01]  /*cea0*/  FFMA R18, R17, R13, R23 ;  /* 0x0000000d11127223 */ /* 0x000fe20000000017 */
[----:B------:R-:W-:-:S03]  /*ceb0*/  MOV R21, 0x40000040 ;  /* 0x4000004000157802 */ /* 0x000fc60000000f00 */
[----:B------:R-:W-:-:S04]  /*cec0*/  FADD R18, R18, R217 ;  /* 0x000000d912127221 */ /* 0x000fc80000000000 */
        /* <DEDUP_REMOVED lines=21> */
[----:B------:R-:W-:Y:S01]  /*d020*/  FADD R189, R188, R189 ;  /* 0x000000bdbcbd7221 */ /* 0x000fe20000000000 */
[----:B------:R-:W-:Y:S02]  /*d030*/  WARPGROUP.DEPBAR.LE gsb0, 0x0 ;  /* 0x00008000000079c5 */ /* 0x000fe40000010000 */
[----:B------:R-:W-:Y:S01]  /*d040*/  FFMA R173, R202, R226, -R220 ;  /* 0x000000e2caad7223 */ /* 0x000fe200000008dc */
[----:B------:R-:W1:Y:S01]  /*d050*/  MUFU.EX2 R172, R200 ;  /* 0x000000c800ac7308 */ /* 0x000e620000000800 */
[----:B------:R-:W-:-:S03]  /*d060*/  VIADD R202, R252, 0x48020 ;  /* 0x00048020fcca7836 */ /* 0x000fc60000000000 */
[----:B------:R-:W-:Y:S02]  /*d070*/  FSETP.GEU.AND P3, PT, R173, -126, PT ;  /* 0xc2fc0000ad00780b */ /* 0x000fe40003f6e000 */
[----:B------:R-:W-:Y:S02]  /*d080*/  LEA R7, R9, R202, 0x3 ;  /* 0x000000ca09077211 */ /* 0x000fe400078e18ff */
[----:B------:R-:W2:Y:S02]  /*d090*/  MUFU.EX2 R174, R201 ;  /* 0x000000c900ae7308 */ /* 0x000ea40000000800 */
[----:B------:R-:W-:-:S06]  /*d0a0*/  PRMT R7, RZ, 0x654, R7 ;  /* 0x00000654ff077816 */ /* 0x000fcc0000000007 */
[----:B------:R-:W3:Y:S01]  /*d0b0*/  MUFU.EX2 R175, R203 ;  /* 0x000000cb00af7308 */ /* 0x000ee20000000800 */
[----:B------:R-:W-:Y:S01]  /*d0c0*/  @!P3 FMUL R173, R173, 0.5 ;  /* 0x3f000000adadb820 */ /* 0x000fe20000400000 */
[----:B-1----:R-:W-:Y:S01]  /*d0d0*/  @!P5 FMUL R172, R172, R172 ;  /* 0x000000acacacd220 */ /* 0x002fe20000400000 */
[----:B------:R-:W-:-:S03]  /*d0e0*/  FSETP.GEU.AND P5, PT, R192, -126, PT ;  /* 0xc2fc0000c000780b */ /* 0x000fc60003fae000 */
[----:B------:R-:W-:Y:S02]  /*d0f0*/  FADD R189, R189, R172 ;  /* 0x000000acbdbd7221 */ /* 0x000fe40000000000 */
[----:B------:R-:W1:Y:S01]  /*d100*/  MUFU.EX2 R173, R173 ;  /* 0x000000ad00ad7308 */ /* 0x000e620000000800 */
[----:B--2---:R-:W-:Y:S01]  /*d110*/  @!P6 FMUL R174, R174, R174 ;  /* 0x000000aeaeaee220 */ /* 0x004fe20000400000 */
[----:B------:R-:W-:-:S03]  /*d120*/  FSETP.GEU.AND P6, PT, R205, -126, PT ;  /* 0xc2fc0000cd00780b */ /* 0x000fc60003fce000 */
[----:B------:R-:W-:Y:S01]  /*d130*/  FADD R189, R189, R174 ;  /* 0x000000aebdbd7221 */ /* 0x000fe20000000000 */
[----:B------:R-:W-:Y:S02]  /*d140*/  F2FP.BF16.F32.PACK_AB R176, R174, R172 ;  /* 0x000000acaeb0723e */ /* 0x000fe400000010ff */
[----:B------:R-:W-:Y:S01]  /*d150*/  @!P5 FMUL R192, R192, 0.5 ;  /* 0x3f000000c0c0d820 */ /* 0x000fe20000400000 */
[----:B---3--:R-:W-:Y:S01]  /*d160*/  @!P4 FMUL R175, R175, R175 ;  /* 0x000000afafafc220 */ /* 0x008fe20000400000 */
[----:B------:R-:W-:-:S04]  /*d170*/  FSETP.GEU.AND P4, PT, R207, -126, PT ;  /* 0xc2fc0000cf00780b */ /* 0x000fc80003f8e000 */
[----:B------:R-:W2:Y:S01]  /*d180*/  MUFU.EX2 R192, R192 ;  /* 0x000000c000c07308 */ /* 0x000ea20000000800 */
[----:B------:R-:W-:Y:S01]  /*d190*/  @!P6 FMUL R205, R205, 0.5 ;  /* 0x3f000000cdcde820 */ /* 0x000fe20000400000 */
[----:B-1----:R-:W-:Y:S01]  /*d1a0*/  @!P3 FMUL R173, R173, R173 ;  /* 0x000000adadadb220 */ /* 0x002fe20000400000 */
[----:B------:R-:W-:-:S03]  /*d1b0*/  FSETP.GEU.AND P3, PT, R206, -126, PT ;  /* 0xc2fc0000ce00780b */ /* 0x000fc60003f6e000 */
[----:B------:R-:W-:Y:S02]  /*d1c0*/  FADD R190, R190, R173 ;  /* 0x000000adbebe7221 */ /* 0x000fe40000000000 */
[----:B------:R-:W1:Y:S01]  /*d1d0*/  MUFU.EX2 R193, R205 ;  /* 0x000000cd00c17308 */ /* 0x000e620000000800 */
[----:B------:R-:W-:Y:S01]  /*d1e0*/  @!P4 FMUL R207, R207, 0.5 ;  /* 0x3f000000cfcfc820 */ /* 0x000fe20000400000 */
[----:B------:R-:W-:Y:S01]  /*d1f0*/  F2FP.BF16.F32.PACK_AB R177, R175, R173 ;  /* 0x000000adafb1723e */ /* 0x000fe200000010ff */
[----:B------:R-:W-:-:S05]  /*d200*/  FADD R175, R190, R175 ;  /* 0x000000afbeaf7221 */ /* 0x000fca0000000000 */
[----:B------:R-:W3:Y:S01]  /*d210*/  MUFU.EX2 R195, R207 ;  /* 0x000000cf00c37308 */ /* 0x000ee20000000800 */
[----:B------:R-:W-:Y:S01]  /*d220*/  @!P3 FMUL R206, R206, 0.5 ;  /* 0x3f000000ceceb820 */ /* 0x000fe20000400000 */
[----:B--2---:R-:W-:Y:S01]  /*d230*/  @!P5 FMUL R192, R192, R192 ;  /* 0x000000c0c0c0d220 */ /* 0x004fe20000400000 */
[----:B------:R-:W-:-:S05]  /*d240*/  FSETP.GEU.AND P5, PT, R208, -126, PT ;  /* 0xc2fc0000d000780b */ /* 0x000fca0003fae000 */
[----:B------:R-:W2:Y:S01]  /*d250*/  MUFU.EX2 R194, R206 ;  /* 0x000000ce00c27308 */ /* 0x000ea20000000800 */
[----:B-1----:R-:W-:Y:S01]  /*d260*/  @!P6 FMUL R193, R193, R193 ;  /* 0x000000c1c1c1e220 */ /* 0x002fe20000400000 */
[----:B------:R-:W-:-:S04]  /*d270*/  FSETP.GEU.AND P6, PT, R209, -126, PT ;  /* 0xc2fc0000d100780b */ /* 0x000fc80003fce000 */
[----:B------:R-:W-:Y:S01]  /*d280*/  F2FP.BF16.F32.PACK_AB R178, R193, R192 ;  /* 0x000000c0c1b2723e */ /* 0x000fe200000010ff */
[----:B------:R-:W-:Y:S01]  /*d290*/  FADD R192, R189, R192 ;  /* 0x000000c0bdc07221 */ /* 0x000fe20000000000 */
[----:B------:R-:W-:Y:S01]  /*d2a0*/  @!P5 FMUL R208, R208, 0.5 ;  /* 0x3f000000d0d0d820 */ /* 0x000fe20000400000 */
[----:B---3--:R-:W-:Y:S01]  /*d2b0*/  @!P4 FMUL R195, R195, R195 ;  /* 0x000000c3c3c3c220 */ /* 0x008fe20000400000 */
[----:B------:R-:W-:Y:S01]  /*d2c0*/  FSETP.GEU.AND P4, PT, R211, -126, PT ;  /* 0xc2fc0000d300780b */ /* 0x000fe20003f8e000 */
[----:B------:R-:W-:-:S04]  /*d2d0*/  FADD R192, R192, R193 ;  /* 0x000000c1c0c07221 */ /* 0x000fc80000000000 */
[----:B------:R-:W-:Y:S01]  /*d2e0*/  @!P6 FMUL R209, R209, 0.5 ;  /* 0x3f000000d1d1e820 */ /* 0x000fe20000400000 */
[----:B--2---:R-:W-:-:S05]  /*d2f0*/  @!P3 FMUL R194, R194, R194 ;  /* 0x000000c2c2c2b220 */ /* 0x004fca0000400000 */
[----:B------:R-:W-:Y:S02]  /*d300*/  F2FP.BF16.F32.PACK_AB R179, R195, R194 ;  /* 0x000000c2c3b3723e */ /* 0x000fe400000010ff */
[----:B------:R-:W-:Y:S01]  /*d310*/  @!P4 FMUL R211, R211, 0.5 ;  /* 0x3f000000d3d3c820 */ /* 0x000fe20000400000 */
[----:B------:R-:W-:Y:S01]  /*d320*/  FADD R194, R175, R194 ;  /* 0x000000c2afc27221 */ /* 0x000fe20000000000 */
[----:B------:R-:W-:-:S03]  /*d330*/  WARPGROUP.ARRIVE ;  /* 0x00000000000079c5 */ /* 0x000fc60000000000 */
[----:B------:R-:W-:-:S03]  /*d340*/  FADD R194, R194, R195 ;  /* 0x000000c3c2c27221 */ /* 0x000fc60000000000 */
[----:B------:R-:W-:Y:S01]  /*d350*/  HGMMA.64x256x16.F32.BF16 R24, R176, gdesc[UR4].tnspB, R24, gsb0 ;  /* 0x43e00004b0187df0 */ /* 0x000fe20008001818 */
[----:B------:R-:W-:Y:S02]  /*d360*/  R2UR UR6, R20 ;  /* 0x00000000140672ca */ /* 0x000fe400000e0000 */
[----:B------:R-:W-:Y:S01]  /*d370*/  R2UR UR7, R21 ;  /* 0x00000000150772ca */ /* 0x000fe200000e0000 */
        /* <DEDUP_REMOVED lines=12> */
[----:B------:R-:W-:Y:S01]  /*d440*/  F2FP.BF16.F32.PACK_AB R180, R176, R179 ;  /* 0x000000b3b0b4723e */ /* 0x000fe200000010ff */
[----:B------:R-:W-:Y:S01]  /*d450*/  FADD R179, R192, R179 ;  /* 0x000000b3c0b37221 */ /* 0x000fe20000000000 */
[----:B------:R-:W-:Y:S01]  /*d460*/  @!P5 FMUL R198, R198, 0.5 ;  /* 0x3f000000c6c6d820 */ /* 0x000fe20000400000 */
[----:B---3--:R-:W-:Y:S01]  /*d470*/  @!P4 FMUL R178, R178, R178 ;  /* 0x000000b2b2b2c220 */ /* 0x008fe20000400000 */
[----:B------:R-:W-:Y:S01]  /*d480*/  FSETP.GEU.AND P4, PT, R215, -126, PT ;  /* 0xc2fc0000d700780b */ /* 0x000fe20003f8e000 */
[----:B------:R-:W-:-:S03]  /*d490*/  FADD R179, R179, R176 ;  /* 0x000000b0b3b37221 */ /* 0x000fc60000000000 */
[----:B------:R-:W2:Y:S01]  /*d4a0*/  MUFU.EX2 R198, R198 ;  /* 0x000000c600c67308 */ /* 0x000ea20000000800 */
[----:B------:R-:W-:Y:S01]  /*d4b0*/  @!P6 FMUL R213, R213, 0.5 ;  /* 0x3f000000d5d5e820 */ /* 0x000fe20000400000 */
[----:B-1----:R-:W-:Y:S01]  /*d4c0*/  @!P3 FMUL R177, R177, R177 ;  /* 0x000000b1b1b1b220 */ /* 0x002fe20000400000 */
[----:B------:R-:W-:-:S05]  /*d4d0*/  FSETP.GEU.AND P3, PT, R214, -126, PT ;  /* 0xc2fc0000d600780b */ /* 0x000fca0003f6e000 */
[----:B------:R-:W1:Y:S01]  /*d4e0*/  MUFU.EX2 R197, R213 ;  /* 0x000000d500c57308 */ /* 0x000e620000000800 */
[----:B------:R-:W-:Y:S01]  /*d4f0*/  @!P4 FMUL R215, R215, 0.5 ;  /* 0x3f000000d7d7c820 */ /* 0x000fe20000400000 */
[----:B------:R-:W-:Y:S01]  /*d500*/  F2FP.BF16.F32.PACK_AB R181, R178, R177 ;  /* 0x000000b1b2b5723e */ /* 0x000fe200000010ff */
[----:B------:R-:W-:-:S04]  /*d510*/  FADD R177, R194, R177 ;  /* 0x000000b1c2b17221 */ /* 0x000fc80000000000 */
[----:B------:R-:W-:Y:S01]  /*d520*/  FADD R178, R177, R178 ;  /* 0x000000b2b1b27221 */ /* 0x000fe20000000000 */
[----:B------:R-:W3:Y:S01]  /*d530*/  MUFU.EX2 R196, R215 ;  /* 0x000000d700c47308 */ /* 0x000ee20000000800 */
[----:B------:R-:W-:Y:S01]  /*d540*/  @!P3 FMUL R214, R214, 0.5 ;  /* 0x3f000000d6d6b820 */ /* 0x000fe20000400000 */
[----:B--2---:R-:W-:-:S06]  /*d550*/  @!P5 FMUL R198, R198, R198 ;  /* 0x000000c6c6c6d220 */ /* 0x004fcc0000400000 */
[----:B------:R-:W2:Y:S01]  /*d560*/  MUFU.EX2 R199, R214 ;  /* 0x000000d600c77308 */ /* 0x000ea20000000800 */
[----:B-1----:R-:W-:-:S05]  /*d570*/  @!P6 FMUL R197, R197, R197 ;  /* 0x000000c5c5c5e220 */ /* 0x002fca0000400000 */
[----:B------:R-:W-:Y:S01]  /*d580*/  F2FP.BF16.F32.PACK_AB R182, R197, R198 ;  /* 0x000000c6c5b6723e */ /* 0x000fe200000010ff */
[----:B------:R-:W-:Y:S01]  /*d590*/  FADD R198, R179, R198 ;  /* 0x000000c6b3c67221 */ /* 0x000fe20000000000 */
[----:B---3--:R-:W-:-:S03]  /*d5a0*/  @!P4 FMUL R196, R196, R196 ;  /* 0x000000c4c4c4c220 */ /* 0x008fc60000400000 */
[----:B------:R-:W-:Y:S01]  /*d5b0*/  FADD R13, R198, R197 ;  /* 0x000000c5c60d7221 */ /* 0x000fe20000000000 */
[----:B--2---:R-:W-:-:S05]  /*d5c0*/  @!P3 FMUL R199, R199, R199 ;  /* 0x000000c7c7c7b220 */ /* 0x004fca0000400000 */
[----:B------:R-:W-:Y:S01]  /*d5d0*/  F2FP.BF16.F32.PACK_AB R183, R196, R199 ;  /* 0x000000c7c4b7723e */ /* 0x000fe200000010ff */
[----:B------:R-:W-:-:S03]  /*d5e0*/  FADD R199, R178, R199 ;  /* 0x000000c7b2c77221 */ /* 0x000fc60000000000 */
[----:B------:R-:W-:Y:S01]  /*d5f0*/  WARPGROUP.ARRIVE ;  /* 0x00000000000079c5 */ /* 0x000fe20000000000 */
[----:B------:R-:W-:-:S05]  /*d600*/  FADD R12, R199, R196 ;  /* 0x000000c4c70c7221 */ /* 0x000fca0000000000 */
[----:B------:R-:W-:Y:S03]  /*d610*/  HGMMA.64x256x16.F32.BF16 R24, R180, gdesc[UR4].tnspB, R24, gsb0 ;  /* 0x43e00004b4187df0 */ /* 0x000fe60008001818 */
[----:B------:R-:W-:Y:S02]  /*d620*/  WARPGROUP.DEPBAR.LE gsb0, 0x0 ;  /* 0x00008000000079c5 */ /* 0x000fe40000010000 */
[----:B------:R1:W-:Y:S01]  /*d630*/  SYNCS.ARRIVE.TRANS64.RED.A1T0 RZ, [R7+URZ], RZ ;  /* 0x000000ff07ff79a7 */ /* 0x0003e2000810043f */
[----:B------:R-:W-:Y:S05]  /*d640*/  @P1 BRA `(.L_x_46) ;  /* 0x0000000000f81947 */ /* 0x000fea0003800000 */
[----:B------:R-:W-:Y:S01]  /*d650*/  ISETP.LT.OR P1, PT, R5, 0x1, !P0 ;  /* 0x000000010500780c */ /* 0x000fe20004721670 */
[----:B------:R-:W-:-:S12]  /*d660*/  BSSY B0, `(.L_x_47) ;  /* 0x000003b000007945 */ /* 0x000fd80003800000 */
[----:B------:R-:W-:Y:S05]  /*d670*/  @P1 BRA `(.L_x_48) ;  /* 0x0000000000e41947 */ /* 0x000fea0003800000 */
[----:B------:R-:W-:Y:S02]  /*d680*/  ISETP.NE.AND P2, PT, R11, RZ, PT ;  /* 0x000000ff0b00720c */ /* 0x000fe40003f45270 */
[----:B-1----:R-:W-:Y:S02]  /*d690*/  LEA R7, R4, R252, 0x3 ;  /* 0x000000fc04077211 */ /* 0x002fe400078e18ff */
[----:B------:R-:W-:-:S09]  /*d6a0*/  SHF.L.U32 R18, R6, 0x1f, RZ ;  /* 0x0000001f06127819 */ /* 0x000fd200000006ff */
.L_x_49:
        /* <DEDUP_REMOVED lines=12> */
.L_x_50:
        /* <DEDUP_REMOVED lines=11> */
[----:B------:R-:W-:Y:S01]  /*d820*/  UMOV UR26, 0x40 ;  /* 0x00000040001a7882 */ /* 0x000fe20000000000 */
[----:B------:R-:W-:Y:S01]  /*d830*/  UMOV UR28, UR36 ;  /* 0x00000024001c7c82 */ /* 0x000fe20008000000 */
[----:B------:R-:W-:Y:S01]  /*d840*/  UMOV UR29, UR37 ;  /* 0x00000025001d7c82 */ /* 0x000fe20008000000 */
[----:B------:R-:W-:Y:S01]  /*d850*/  UMOV UR18, 0x80 ;  /* 0x0000008000127882 */ /* 0x000fe20000000000 */
[----:B------:R-:W-:Y:S01]  /*d860*/  USHF.L.U32 UR35, UR35, 0x7, URZ ;  /* 0x0000000723237899 */ /* 0x000fe2000800063f */
[----:B------:R-:W-:Y:S01]  /*d870*/  ISETP.NE.AND P1, PT, R4, 0x4, PT ;  /* 0x000000040400780c */ /* 0x000fe20003f25270 */
[----:B------:R-:W-:Y:S01]  /*d880*/  UIADD3 UR33, UR33, 0x48000, URZ ;  /* 0x0004800021217890 */ /* 0x000fe2000fffe03f */
[----:B------:R-:W-:Y:S01]  /*d890*/  VIADD R8, R8, 0x1 ;  /* 0x0000000108087836 */ /* 0x000fe20000000000 */
[----:B------:R-:W-:Y:S01]  /*d8a0*/  UIADD3 UR32, UR8, 0x8000, URZ ;  /* 0x0000800008207890 */ /* 0x000fe2000fffe03f */
[----:B-1----:R-:W-:Y:S01]  /*d8b0*/  SEL R7, RZ, 0x1, P1 ;  /* 0x00000001ff077807 */ /* 0x002fe20000800000 */
        /* <DEDUP_REMOVED lines=21> */
.L_x_48:
[----:B------:R-:W-:Y:S05]  /*da10*/  BSYNC B0 ;  /* 0x0000000000007941 */ /* 0x000fea0003800000 */
.L_x_47:
[----:B------:R-:W-:-:S07]  /*da20*/  IADD3 R5, R5, -0x1, RZ ;  /* 0xffffffff05057810 */ /* 0x000fce0007ffe0ff */
.L_x_46:
[----:B------:R-:W-:Y:S01]  /*da30*/  ISETP.GT.AND P3, PT, R14, 0x1, PT ;  /* 0x000000010e00780c */ /* 0x000fe20003f64270 */
[----:B------:R-:W-:Y:S01]  /*da40*/  IMAD.MOV.U32 R18, RZ, RZ, R15 ;  /* 0x000000ffff127224 */ /* 0x000fe200078e000f */
[----:B-1----:R-:W-:Y:S02]  /*da50*/  IADD3 R7, R22, 0x1, RZ ;  /* 0x0000000116077810 */ /* 0x002fe40007ffe0ff */
[----:B------:R-:W-:Y:S02]  /*da60*/  IADD3 R9, R9, 0x1, RZ ;  /* 0x0000000109097810 */ /* 0x000fe40007ffe0ff */
[----:B------:R-:W-:Y:S02]  /*da70*/  ISETP.NE.AND P1, PT, R7, 0x4, PT ;  /* 0x000000040700780c */ /* 0x000fe40003f25270 */
[----:B------:R-:W-:Y:S02]  /*da80*/  ISETP.NE.AND P2, PT, R9, 0x4, PT ;  /* 0x000000040900780c */ /* 0x000fe40003f45270 */
[----:B------:R-:W-:-:S02]  /*da90*/  SEL R17, RZ, 0x1, P1 ;  /* 0x00000001ff117807 */ /* 0x000fc40000800000 */
[----:B------:R-:W-:Y:S02]  /*daa0*/  IADD3 R14, R14, -0x1, RZ ;  /* 0xffffffff0e0e7810 */ /* 0x000fe40007ffe0ff */
[----:B------:R-:W-:Y:S02]  /*dab0*/  LOP3.LUT R10, R10, R17, RZ, 0x3c, !PT ;  /* 0x000000110a0a7212 */ /* 0x000fe400078e3cff */
[----:B------:R-:W-:Y:S02]  /*dac0*/  IADD3 R0, R0, 0x80, RZ ;  /* 0x0000008000007810 */ /* 0x000fe40007ffe0ff */
[----:B------:R-:W-:Y:S02]  /*dad0*/  MOV R17, R16 ;  /* 0x0000001000117202 */ /* 0x000fe40000000f00 */
[----:B------:R-:W-:Y:S02]  /*dae0*/  SEL R7, R7, RZ, P1 ;  /* 0x000000ff07077207 */ /* 0x000fe40000800000 */
[----:B------:R-:W-:Y:S01]  /*daf0*/  SEL R9, R9, RZ, P2 ;  /* 0x000000ff09097207 */ /* 0x000fe20001000000 */
[----:B------:R-:W-:Y:S06]  /*db00*/  @P3 BRA `(.L_x_51) ;  /* 0xffffffb400d83947 */ /* 0x000fec000383ffff */
.L_x_37:
[----:B------:R-:W-:Y:S05]  /*db10*/  WARPSYNC.ALL ;  /* 0x0000000000007948 */ /* 0x000fea0003800000 */
[----:B------:R-:W2:Y:S01]  /*db20*/  SHFL.BFLY PT, R0, R13, 0x1, 0x1f ;  /* 0x0c201f000d007f89 */ /* 0x000ea200000e0000 */
[----:B------:R-:W-:Y:S01]  /*db30*/  BSSY B0, `(.L_x_52) ;  /* 0x0000024000007945 */ /* 0x000fe20003800000 */
[----:B------:R-:W-:Y:S02]  /*db40*/  MOV R4, 0x7f800000 ;  /* 0x7f80000000047802 */ /* 0x000fe40000000f00 */
[----:B------:R-:W3:Y:S01]  /*db50*/  SHFL.BFLY PT, R3, R12, 0x1, 0x1f ;  /* 0x0c201f000c037f89 */ /* 0x000ee200000e0000 */
[----:B------:R-:W-:-:S02]  /*db60*/  MOV R7, 0x3f800000 ;  /* 0x3f80000000077802 */ /* 0x000fc40000000f00 */
[----:B------:R-:W-:Y:S01]  /*db70*/  MOV R2, 0x3f800000 ;  /* 0x3f80000000027802 */ /* 0x000fe20000000f00 */
[----:B--2---:R-:W-:Y:S01]  /*db80*/  FADD R0, R0, R13 ;  /* 0x0000000d00007221 */ /* 0x004fe20000000000 */
[----:B---3--:R-:W-:-:S04]  /*db90*/  FADD R14, R3, R12 ;  /* 0x0000000c030e7221 */ /* 0x008fc80000000000 */
[----:B------:R-:W2:Y:S04]  /*dba0*/  SHFL.BFLY PT, R5, R0, 0x2, 0x1f ;  /* 0x0c401f0000057f89 */ /* 0x000ea800000e0000 */
[----:B-1----:R-:W1:Y:S01]  /*dbb0*/  SHFL.BFLY PT, R17, R14, 0x2, 0x1f ;  /* 0x0c401f000e117f89 */ /* 0x002e6200000e0000 */
[C---:B--2---:R-:W-:Y:S01]  /*dbc0*/  FSETP.NE.AND P0, PT, R0.reuse, -R5, PT ;  /* 0x800000050000720b */ /* 0x044fe20003f05000 */
[----:B------:R-:W-:Y:S01]  /*dbd0*/  FADD R9, R0, R5 ;  /* 0x0000000500097221 */ /* 0x000fe20000000000 */
[----:B------:R-:W-:Y:S01]  /*dbe0*/  MOV R5, 0x7f800000 ;  /* 0x7f80000000057802 */ /* 0x000fe20000000f00 */
[----:B-1----:R-:W-:-:S10]  /*dbf0*/  FADD R6, R14, R17 ;  /* 0x000000110e067221 */ /* 0x002fd40000000000 */
[----:B------:R-:W-:Y:S05]  /*dc00*/  @!P0 BRA `(.L_x_53) ;  /* 0x0000000000588947 */ /* 0x000fea0003800000 */
[----:B------:R-:W-:Y:S01]  /*dc10*/  VIADD R0, R9, 0x1800000 ;  /* 0x0180000009007836 */ /* 0x000fe20000000000 */
[----:B------:R-:W-:Y:S04]  /*dc20*/  BSSY B1, `(.L_x_54) ;  /* 0x000000d000017945 */ /* 0x000fe80003800000 */
[----:B------:R-:W-:-:S04]  /*dc30*/  LOP3.LUT R0, R0, 0x7f800000, RZ, 0xc0, !PT ;  /* 0x7f80000000007812 */ /* 0x000fc800078ec0ff */
[----:B------:R-:W-:-:S13]  /*dc40*/  ISETP.GT.U32.AND P0, PT, R0, 0x1ffffff, PT ;  /* 0x01ffffff0000780c */ /* 0x000fda0003f04070 */
[----:B------:R-:W-:Y:S05]  /*dc50*/  @P0 BRA `(.L_x_55) ;  /* 0x0000000000140947 */ /* 0x000fea0003800000 */
[----:B------:R-:W-:Y:S02]  /*dc60*/  MOV R2, R9 ;  /* 0x0000000900027202 */ /* 0x000fe40000000f00 */
[----:B------:R-:W-:-:S07]  /*dc70*/  MOV R8, 0xdc90 ;  /* 0x0000dc9000087802 */ /* 0x000fce0000000f00 */
[----:B------:R-:W-:Y:S05]  /*dc80*/  CALL.REL.NOINC `($__internal_0_$__cuda_sm20_rcp_rn_f32_slowpath) ;  /* 0x0000002800607944 */ /* 0x000fea0003c00000 */
[----:B------:R-:W-:Y:S01]  /*dc90*/  MOV R2, R0 ;  /* 0x0000000000027202 */ /* 0x000fe20000000f00 */
[----:B------:R-:W-:Y:S06]  /*dca0*/  BRA `(.L_x_56) ;  /* 0x0000000000107947 */ /* 0x000fec0003800000 */
.L_x_55:
[----:B------:R-:W1:Y:S02]  /*dcb0*/  MUFU.RCP R2, R9 ;  /* 0x0000000900027308 */ /* 0x000e640000001000 */
[----:B-1----:R-:W-:-:S04]  /*dcc0*/  FFMA R0, R9, R2, -1 ;  /* 0xbf80000009007423 */ /* 0x002fc80000000002 */
[----:B------:R-:W-:-:S04]  /*dcd0*/  FADD.FTZ R3, -R0, -RZ ;  /* 0x800000ff00037221 */ /* 0x000fc80000010100 */
[----:B------:R-:W-:-:S07]  /*dce0*/  FFMA R2, R2, R3, R2 ;  /* 0x0000000302027223 */ /* 0x000fce0000000002 */
.L_x_56:
[----:B------:R-:W-:Y:S05]  /*dcf0*/  BSYNC B1 ;  /* 0x0000000000017941 */ /* 0x000fea0003800000 */
.L_x_54:
[----:B------:R-:W-:Y:S01]  /*dd00*/  FSETP.GEU.AND P0, PT, |R9|, 1.175494350822287508e-38, PT ;  /* 0x008000000900780b */ /* 0x000fe20003f0e200 */
[----:B------:R-:W-:-:S12]  /*dd10*/  ULDC UR6, c[0x0][0x600] ;  /* 0x0001800000067ab9 */ /* 0x000fd80000000800 */
[----:B------:R-:W-:-:S04]  /*dd20*/  @!P0 FMUL R9, R9, 16777216 ;  /* 0x4b80000009098820 */ /* 0x000fc80000400000 */
[----:B------:R-:W1:Y:S02]  /*dd30*/  MUFU.LG2 R0, R9 ;  /* 0x0000000900007308 */ /* 0x000e640000000c00 */
[----:B-1----:R-:W-:-:S04]  /*dd40*/  @!P0 FADD R0, R0, -24 ;  /* 0xc1c0000000008421 */ /* 0x002fc80000000000 */
[----:B------:R-:W-:-:S04]  /*dd50*/  FMUL R0, R0, 0.69314718246459960938 ;  /* 0x3f31721800007820 */ /* 0x000fc80000400000 */
[----:B------:R-:W-:-:S07]  /*dd60*/  FFMA R5, R15, UR6, R0 ;  /* 0x000000060f057c23 */ /* 0x000fce0008000000 */
.L_x_53:
[----:B------:R-:W-:Y:S05]  /*dd70*/  BSYNC B0 ;  /* 0x0000000000007941 */ /* 0x000fea0003800000 */
.L_x_52:
[----:B------:R-:W-:Y:S01]  /*dd80*/  FSETP.NE.AND P0, PT, R14, -R17, PT ;  /* 0x800000110e00720b */ /* 0x000fe20003f05000 */
[----:B------:R-:W-:Y:S01]  /*dd90*/  ULDC UR4, c[0x0][0x608] ;  /* 0x0001820000047ab9 */ /* 0x000fe20000000800 */
[----:B------:R-:W-:Y:S01]  /*dda0*/  BSSY B0, `(.L_x_57) ;  /* 0x0000059000007945 */ /* 0x000fe20003800000 */
[----:B------:R-:W-:-:S04]  /*ddb0*/  FMUL R2, R2, UR4 ;  /* 0x0000000402027c20 */ /* 0x000fc80008400000 */
        /* <DEDUP_REMOVED lines=64> */
[----:B------:R-:W-:Y:S06]  /*e1c0*/  @!P0 BRA `(.L_x_58) ;  /* 0x0000000000588947 */ /* 0x000fec0003800000 */
[----:B------:R-:W-:Y:S01]  /*e1d0*/  IADD3 R0, R6, 0x1800000, RZ ;  /* 0x0180000006007810 */ /* 0x000fe20007ffe0ff */
[----:B------:R-:W-:Y:S03]  /*e1e0*/  BSSY B1, `(.L_x_59) ;  /* 0x000000d000017945 */ /* 0x000fe60003800000 */
        /* <DEDUP_REMOVED lines=8> */
.L_x_60:
[----:B------:R-:W1:Y:S02]  /*e270*/  MUFU.RCP R7, R6 ;  /* 0x0000000600077308 */ /* 0x000e640000001000 */
[----:B-1----:R-:W-:-:S04]  /*e280*/  FFMA R0, R6, R7, -1 ;  /* 0xbf80000006007423 */ /* 0x002fc80000000007 */
[----:B------:R-:W-:-:S04]  /*e290*/  FADD.FTZ R0, -R0, -RZ ;  /* 0x800000ff00007221 */ /* 0x000fc80000010100 */
[----:B------:R-:W-:-:S07]  /*e2a0*/  FFMA R7, R7, R0, R7 ;  /* 0x0000000007077223 */ /* 0x000fce0000000007 */
.L_x_61:
[----:B------:R-:W-:Y:S05]  /*e2b0*/  BSYNC B1 ;  /* 0x0000000000017941 */ /* 0x000fea0003800000 */
.L_x_59:
[----:B------:R-:W-:Y:S01]  /*e2c0*/  FSETP.GEU.AND P0, PT, |R6|, 1.175494350822287508e-38, PT ;  /* 0x008000000600780b */ /* 0x000fe20003f0e200 */
[----:B------:R-:W-:-:S12]  /*e2d0*/  ULDC UR4, c[0x0][0x600] ;  /* 0x0001800000047ab9 */ /* 0x000fd80000000800 */
[----:B------:R-:W-:-:S04]  /*e2e0*/  @!P0 FMUL R6, R6, 16777216 ;  /* 0x4b80000006068820 */ /* 0x000fc80000400000 */
[----:B------:R-:W1:Y:S02]  /*e2f0*/  MUFU.LG2 R0, R6 ;  /* 0x0000000600007308 */ /* 0x000e640000000c00 */
[----:B-1----:R-:W-:-:S04]  /*e300*/  @!P0 FADD R0, R0, -24 ;  /* 0xc1c0000000008421 */ /* 0x002fc80000000000 */
[----:B------:R-:W-:-:S04]  /*e310*/  FMUL R3, R0, 0.69314718246459960938 ;  /* 0x3f31721800037820 */ /* 0x000fc80000400000 */
[----:B------:R-:W-:-:S07]  /*e320*/  FFMA R4, R16, UR4, R3 ;  /* 0x0000000410047c23 */ /* 0x000fce0008000003 */
.L_x_58:
[----:B------:R-:W-:Y:S05]  /*e330*/  BSYNC B0 ;  /* 0x0000000000007941 */ /* 0x000fea0003800000 */
.L_x_57:
[----:B------:R-:W1:Y:S01]  /*e340*/  S2R R153, SR_TID.X ;  /* 0x0000000000997919 */ /* 0x000e620000002100 */
[----:B------:R-:W-:Y:S01]  /*e350*/  ULDC UR4, c[0x0][0x608] ;  /* 0x0001820000047ab9 */ /* 0x000fe20000000800 */
[----:B------:R-:W-:Y:S01]  /*e360*/  ULDC.64 UR6, c[0x0][0x208] ;  /* 0x0000820000067ab9 */ /* 0x000fe20000000a00 */
[----:B------:R-:W-:Y:S01]  /*e370*/  FMUL R7, R7, UR4 ;  /* 0x0000000407077c20 */ /* 0x000fe20008400000 */
[----:B------:R-:W-:Y:S01]  /*e380*/  BSSY B0, `(.L_x_62) ;  /* 0x0000018000007945 */ /* 0x000fe20003800000 */
[C---:B-1----:R-:W-:Y:S02]  /*e390*/  LOP3.LUT P0, RZ, R153.reuse, 0x3, RZ, 0xc0, !PT ;  /* 0x0000000399ff7812 */ /* 0x042fe4000780c0ff */
[----:B------:R-:W-:-:S04]  /*e3a0*/  LOP3.LUT R19, R153, 0x7f, RZ, 0xc0, !PT ;  /* 0x0000007f99137812 */ /* 0x000fc800078ec0ff */
[----:B------:R-:W-:-:S07]  /*e3b0*/  SHF.R.U32.HI R23, RZ, 0x5, R19 ;  /* 0x00000005ff177819 */ /* 0x000fce0000011613 */
[----:B------:R-:W-:Y:S05]  /*e3c0*/  @P0 BRA `(.L_x_63) ;  /* 0x00000000004c0947 */ /* 0x000fea0003800000 */
[----:B------:R-:W-:Y:S01]  /*e3d0*/  SHF.R.U32.HI R0, RZ, 0x2, R153 ;  /* 0x00000002ff007819 */ /* 0x000fe20000011699 */
[----:B------:R-:W-:Y:S01]  /*e3e0*/  IMAD.SHL.U32 R3, R23, 0x10, RZ ;  /* 0x0000001017037824 */ /* 0x000fe200078e00ff */
[----:B------:R-:W-:Y:S02]  /*e3f0*/  ULDC.64 UR4, c[0x0][0x688] ;  /* 0x0001a20000047ab9 */ /* 0x000fe40000000a00 */
[----:B------:R-:W-:Y:S01]  /*e400*/  LOP3.LUT R0, R0, 0x7, RZ, 0xc0, !PT ;  /* 0x0000000700007812 */ /* 0x000fe200078ec0ff */
[----:B------:R-:W-:-:S03]  /*e410*/  UIMAD UR4, UR36, UR4, UR43 ;  /* 0x00000004240472a4 */ /* 0x000fc6000f8e022b */
[----:B------:R-:W-:Y:S01]  /*e420*/  LOP3.LUT R0, R3, 0xfffffff0, R0, 0xe2, !PT ;  /* 0xfffffff003007812 */ /* 0x000fe200078ee200 */
[----:B------:R-:W-:-:S03]  /*e430*/  UIMAD UR4, UR37, UR5, UR4 ;  /* 0x00000005250472a4 */ /* 0x000fc6000f8e0204 */
[C---:B------:R-:W-:Y:S01]  /*e440*/  LOP3.LUT R2, R0.reuse, UR43, RZ, 0xfc, !PT ;  /* 0x0000002b00027c12 */ /* 0x040fe2000f8efcff */
[----:B------:R-:W-:Y:S02]  /*e450*/  ULDC UR5, c[0x0][0x288] ;  /* 0x0000a20000057ab9 */ /* 0x000fe40000000800 */
[----:B------:R-:W-:Y:S02]  /*e460*/  IADD3 R0, P2, R0, UR4, RZ ;  /* 0x0000000400007c10 */ /* 0x000fe4000ff5e0ff */
[C---:B------:R-:W-:Y:S02]  /*e470*/  IADD3 R3, R2.reuse, 0x8, RZ ;  /* 0x0000000802037810 */ /* 0x040fe40007ffe0ff */
[----:B------:R-:W-:Y:S02]  /*e480*/  ISETP.GE.U32.AND P0, PT, R2, UR5, PT ;  /* 0x0000000502007c0c */ /* 0x000fe4000bf06070 */
[----:B------:R-:W-:Y:S01]  /*e490*/  ISETP.GE.U32.AND P1, PT, R3, UR5, PT ;  /* 0x0000000503007c0c */ /* 0x000fe2000bf26070 */
[----:B------:R-:W-:Y:S01]  /*e4a0*/  ULDC.64 UR4, c[0x0][0x680] ;  /* 0x0001a00000047ab9 */ /* 0x000fe20000000a00 */
[----:B------:R-:W-:-:S02]  /*e4b0*/  IADD3.X R3, RZ, RZ, RZ, P2, !PT ;  /* 0x000000ffff037210 */ /* 0x000fc400017fe4ff */
[----:B------:R-:W-:-:S04]  /*e4c0*/  LEA R2, P2, R0, UR4, 0x2 ;  /* 0x0000000400027c11 */ /* 0x000fc8000f8410ff */
[----:B------:R-:W-:-:S05]  /*e4d0*/  LEA.HI.X R3, R0, UR5, R3, 0x2, P2 ;  /* 0x0000000500037c11 */ /* 0x000fca00090f1403 */
[----:B------:R1:W-:Y:S04]  /*e4e0*/  @!P0 STG.E desc[UR6][R2.64], R5 ;  /* 0x0000000502008986 */ /* 0x0003e8000c101906 */
[----:B------:R1:W-:Y:S02]  /*e4f0*/  @!P1 STG.E desc[UR6][R2.64+0x20], R4 ;  /* 0x0000200402009986 */ /* 0x0003e4000c101906 */
.L_x_63:
[----:B------:R-:W-:Y:S05]  /*e500*/  BSYNC B0 ;  /* 0x0000000000007941 */ /* 0x000fea0003800000 */
.L_x_62:
[----:B------:R-:W-:Y:S01]  /*e510*/  ULDC.64 UR4, c[0x0][0x730] ;  /* 0x0001cc0000047ab9 */ /* 0x000fe20000000a00 */
[-C--:B------:R-:W-:Y:S01]  /*e520*/  FMUL R152, R26, R7.reuse ;  /* 0x000000071a987220 */ /* 0x080fe20000400000 */
[----:B------:R-:W-:Y:S01]  /*e530*/  ISETP.NE.U32.AND P0, PT, RZ, UR4, PT ;  /* 0x00000004ff007c0c */ /* 0x000fe2000bf05070 */
[-C--:B------:R-:W-:Y:S01]  /*e540*/  FMUL R156, R30, R7.reuse ;  /* 0x000000071e9c7220 */ /* 0x080fe20000400000 */
[-C--:B------:R-:W-:Y:S01]  /*e550*/  FMUL R160, R34, R7.reuse ;  /* 0x0000000722a07220 */ /* 0x080fe20000400000 */
[-C--:B------:R-:W-:Y:S01]  /*e560*/  FMUL R154, R27, R7.reuse ;  /* 0x000000071b9a7220 */ /* 0x080fe20000400000 */
[----:B------:R-:W-:Y:S01]  /*e570*/  ISETP.NE.AND.EX P0, PT, RZ, UR5, PT, P0 ;  /* 0x00000005ff007c0c */ /* 0x000fe2000bf05300 */
        /* <DEDUP_REMOVED lines=60> */
[----:B------:R-:W-:Y:S06]  /*e940*/  @P0 BRA `(.L_x_64) ;  /* 0x0000000000200947 */ /* 0x000fec0003800000 */
[----:B------:R-:W-:Y:S02]  /*e950*/  ULDC.64 UR4, c[0x0][0x728] ;  /* 0x0001ca0000047ab9 */ /* 0x000fe40000000a00 */
[----:B------:R-:W-:-:S04]  /*e960*/  ISETP.NE.U32.AND P0, PT, RZ, UR4, PT ;  /* 0x00000004ff007c0c */ /* 0x000fc8000bf05070 */
[----:B------:R-:W-:-:S13]  /*e970*/  ISETP.NE.AND.EX P0, PT, RZ, UR5, PT, P0 ;  /* 0x00000005ff007c0c */ /* 0x000fda000bf05300 */
[----:B------:R-:W-:Y:S05]  /*e980*/  @!P0 BRA `(.L_x_65) ;  /* 0x00000000000c8947 */ /* 0x000fea0003800000 */
[----:B-1----:R-:W1:Y:S02]  /*e990*/  LDC.64 R2, c[0x0][0x728] ;  /* 0x0001ca00ff027b82 */ /* 0x002e640000000a00 */
[----:B-1----:R3:W5:Y:S01]  /*e9a0*/  LDG.E R17, desc[UR6][R2.64] ;  /* 0x0000000602117981 */ /* 0x002762000c1e1900 */
[----:B------:R-:W-:Y:S05]  /*e9b0*/  BRA `(.L_x_64) ;  /* 0x0000000000047947 */ /* 0x000fea0003800000 */
.L_x_65:
[----:B------:R-:W2:Y:S02]  /*e9c0*/  LDC R17, c[0x0][0x720] ;  /* 0x0001c800ff117b82 */ /* 0x000ea40000000800 */
.L_x_64:
[----:B------:R-:W-:-:S04]  /*e9d0*/  MOV R0, RZ ;  /* 0x000000ff00007202 */ /* 0x000fc80000000f00 */
[----:B------:R-:W-:-:S13]  /*e9e0*/  LOP3.LUT P0, RZ, R0, 0x1bf, RZ, 0xc0, !PT ;  /* 0x000001bf00ff7812 */ /* 0x000fda000780c0ff */
[----:B------:R-:W-:Y:S05]  /*e9f0*/  @!P0 BRA `(.L_x_66) ;  /* 0x0000000000408947 */ /* 0x000fea0003800000 */
[----:B-1-3--:R-:W-:Y:S01]  /*ea00*/  MOV R2, 0x0 ;  /* 0x0000000000027802 */ /* 0x00afe20000000f00 */
[----:B------:R-:W-:Y:S01]  /*ea10*/  ULDC.64 UR4, c[0x4][0x70] ;  /* 0x01001c0000047ab9 */ /* 0x000fe20000000a00 */
[----:B------:R-:W-:Y:S01]  /*ea20*/  ULDC.64 UR6, c[0x4][0x8] ;  /* 0x0100020000067ab9 */ /* 0x000fe20000000a00 */
[----:B------:R-:W-:Y:S02]  /*ea30*/  MOV R4, UR4 ;  /* 0x0000000400047c02 */ /* 0x000fe40008000f00 */
[----:B------:R-:W-:Y:S01]  /*ea40*/  MOV R5, UR5 ;  /* 0x0000000500057c02 */ /* 0x000fe20008000f00 */
[----:B------:R-:W1:Y:S01]  /*ea50*/  LDC.64 R2, c[0x4][R2] ;  /* 0x0100000002027b82 */ /* 0x000e620000000a00 */
[----:B------:R-:W-:Y:S01]  /*ea60*/  ULDC.64 UR4, c[0x4][0x78] ;  /* 0x01001e0000047ab9 */ /* 0x000fe20000000a00 */
[----:B------:R-:W-:Y:S01]  /*ea70*/  MOV R10, UR6 ;  /* 0x00000006000a7c02 */ /* 0x000fe20008000f00 */
[----:B------:R-:W-:Y:S01]  /*ea80*/  IMAD.U32 R7, RZ, RZ, UR5 ;  /* 0x00000005ff077e24 */ /* 0x000fe2000f8e00ff */
[----:B------:R-:W-:-:S02]  /*ea90*/  MOV R6, UR4 ;  /* 0x0000000400067c02 */ /* 0x000fc40008000f00 */
[----:B------:R-:W-:Y:S02]  /*eaa0*/  MOV R11, UR7 ;  /* 0x00000007000b7c02 */ /* 0x000fe40008000f00 */
[----:B------:R-:W-:Y:S02]  /*eab0*/  MOV R8, 0x70 ;  /* 0x0000007000087802 */ /* 0x000fe40000000f00 */
[----:B------:R-:W-:Y:S02]  /*eac0*/  MOV R12, 0x1 ;  /* 0x00000001000c7802 */ /* 0x000fe40000000f00 */
[----:B------:R-:W-:-:S07]  /*ead0*/  MOV R13, RZ ;  /* 0x000000ff000d7202 */ /* 0x000fce0000000f00 */
[----:B------:R-:W-:-:S07]  /*eae0*/  LEPC R20, `(.L_x_66) ;  /* 0x000000001014794e */ /* 0x000fce0000000000 */
[----:B-12--5:R-:W-:Y:S05]  /*eaf0*/  CALL.ABS.NOINC R2 ;  /* 0x0000000002007343 */ /* 0x026fea0003c00000 */
.L_x_66:
[----:B------:R-:W-:-:S13]  /*eb00*/  LOP3.LUT P0, RZ, R252, 0x1bf, RZ, 0xc0, !PT ;  /* 0x000001bffcff7812 */ /* 0x000fda000780c0ff */
[----:B------:R-:W-:Y:S05]  /*eb10*/  @!P0 BRA `(.L_x_67) ;  /* 0x0000000000408947 */ /* 0x000fea0003800000 */
[----:B-1-3--:R-:W-:Y:S01]  /*eb20*/  MOV R2, 0x0 ;  /* 0x0000000000027802 */ /* 0x00afe20000000f00 */
[----:B------:R-:W-:Y:S01]  /*eb30*/  ULDC.64 UR4, c[0x4][0x70] ;  /* 0x01001c0000047ab9 */ /* 0x000fe20000000a00 */
[----:B------:R-:W-:Y:S01]  /*eb40*/  ULDC.64 UR6, c[0x4][0x78] ;  /* 0x01001e0000067ab9 */ /* 0x000fe20000000a00 */
[----:B------:R-:W-:Y:S01]  /*eb50*/  IMAD.U32 R4, RZ, RZ, UR4 ;  /* 0x00000004ff047e24 */ /* 0x000fe2000f8e00ff */
[----:B------:R-:W-:Y:S01]  /*eb60*/  MOV R5, UR5 ;  /* 0x0000000500057c02 */ /* 0x000fe20008000f00 */
[----:B------:R-:W-:Y:S01]  /*eb70*/  ULDC.64 UR4, c[0x4][0x10] ;  /* 0x0100040000047ab9 */ /* 0x000fe20000000a00 */
[----:B------:R-:W1:Y:S01]  /*eb80*/  LDC.64 R2, c[0x4][R2] ;  /* 0x0100000002027b82 */ /* 0x000e620000000a00 */
[----:B------:R-:W-:Y:S01]  /*eb90*/  MOV R6, UR6 ;  /* 0x0000000600067c02 */ /* 0x000fe20008000f00 */
[----:B------:R-:W-:Y:S01]  /*eba0*/  IMAD.MOV.U32 R8, RZ, RZ, 0x70 ;  /* 0x00000070ff087424 */ /* 0x000fe200078e00ff */
[----:B------:R-:W-:Y:S02]  /*ebb0*/  MOV R7, UR7 ;  /* 0x0000000700077c02 */ /* 0x000fe40008000f00 */
[----:B------:R-:W-:-:S02]  /*ebc0*/  MOV R10, UR4 ;  /* 0x00000004000a7c02 */ /* 0x000fc40008000f00 */
[----:B------:R-:W-:Y:S02]  /*ebd0*/  MOV R11, UR5 ;  /* 0x00000005000b7c02 */ /* 0x000fe40008000f00 */
[----:B------:R-:W-:Y:S02]  /*ebe0*/  MOV R12, 0x1 ;  /* 0x00000001000c7802 */ /* 0x000fe40000000f00 */
[----:B------:R-:W-:-:S07]  /*ebf0*/  MOV R13, RZ ;  /* 0x000000ff000d7202 */ /* 0x000fce0000000f00 */
[----:B------:R-:W-:-:S07]  /*ec00*/  LEPC R20, `(.L_x_67) ;  /* 0x000000001014794e */ /* 0x000fce0000000000 */
[----:B-12--5:R-:W-:Y:S05]  /*ec10*/  CALL.ABS.NOINC R2 ;  /* 0x0000000002007343 */ /* 0x026fea0003c00000 */
.L_x_67:
[----:B------:R-:W-:Y:S01]  /*ec20*/  ULDC.64 UR4, c[0x0][0x730] ;  /* 0x0001cc0000047ab9 */ /* 0x000fe20000000a00 */
[----:B------:R-:W-:Y:S01]  /*ec30*/  SHF.L.U32 R0, R153, 0x5, RZ ;  /* 0x0000000599007819 */ /* 0x000fe200000006ff */
[----:B------:R-:W-:Y:S01]  /*ec40*/  VIADD R19, R19, 0x1f ;  /* 0x0000001f13137836 */ /* 0x000fe20000000000 */
[----:B------:R-:W-:Y:S02]  /*ec50*/  ISETP.NE.U32.AND P0, PT, RZ, UR4, PT ;  /* 0x00000004ff007c0c */ /* 0x000fe4000bf05070 */
[----:B-1-3--:R-:W-:Y:S02]  /*ec60*/  SHF.R.U32.HI R3, RZ, 0x1, R153 ;  /* 0x00000001ff037819 */ /* 0x00afe40000011699 */
[----:B------:R-:W-:Y:S02]  /*ec70*/  ISETP.NE.AND.EX P0, PT, RZ, UR5, PT, P0 ;  /* 0x00000005ff007c0c */ /* 0x000fe4000bf05300 */
[C---:B------:R-:W-:Y:S02]  /*ec80*/  LOP3.LUT R2, R0.reuse, 0xc0, RZ, 0xc0, !PT ;  /* 0x000000c000027812 */ /* 0x040fe400078ec0ff */
[----:B------:R-:W-:-:S02]  /*ec90*/  LOP3.LUT R4, R0, 0x20, RZ, 0xc0, !PT ;  /* 0x0000002000047812 */ /* 0x000fc400078ec0ff */
[----:B------:R-:W-:Y:S02]  /*eca0*/  LOP3.LUT R2, R2, 0x8, R3, 0xf8, !PT ;  /* 0x0000000802027812 */ /* 0x000fe400078ef803 */
[----:B------:R-:W-:Y:S02]  /*ecb0*/  SHF.L.U32 R3, R153, 0x2, RZ ;  /* 0x0000000299037819 */ /* 0x000fe400000006ff */
[----:B------:R-:W-:Y:S02]  /*ecc0*/  LEA R4, R23, R4, 0x9 ;  /* 0x0000000417047211 */ /* 0x000fe400078e48ff */
[----:B------:R-:W-:Y:S01]  /*ecd0*/  LOP3.LUT R2, R2, 0x18, R3, 0x78, !PT ;  /* 0x0000001802027812 */ /* 0x000fe200078e7803 */
[----:B--2--5:R-:W1:Y:S01]  /*ece0*/  @P0 LDC R17, c[0x0][0x720] ;  /* 0x0001c800ff110b82 */ /* 0x024e620000000800 */
[----:B------:R-:W-:Y:S02]  /*ecf0*/  LOP3.LUT R3, R0, 0x100, RZ, 0xc0, !PT ;  /* 0x0000010000037812 */ /* 0x000fe400078ec0ff */
[----:B------:R-:W-:-:S02]  /*ed00*/  ISETP.GT.U32.AND P1, PT, R19, 0x3e, PT ;  /* 0x0000003e1300780c */ /* 0x000fc40003f24070 */
[----:B------:R-:W-:Y:S02]  /*ed10*/  IADD3 R3, R2, R4, R3 ;  /* 0x0000000402037210 */ /* 0x000fe40007ffe003 */
[----:B------:R-:W-:Y:S02]  /*ed20*/  LOP3.LUT P0, RZ, R153, 0x4, RZ, 0xc0, !PT ;  /* 0x0000000499ff7812 */ /* 0x000fe4000780c0ff */
[----:B------:R-:W-:Y:S01]  /*ed30*/  LEA R3, R3, R252, 0x1 ;  /* 0x000000fc03037211 */ /* 0x000fe200078e08ff */
[-C--:B-1----:R-:W-:Y:S01]  /*ed40*/  FMUL R5, R152, R17.reuse ;  /* 0x0000001198057220 */ /* 0x082fe20000400000 */
        /* <DEDUP_REMOVED lines=15> */
[----:B------:R-:W-:Y:S01]  /*ee40*/  F2FP.BF16.F32.PACK_AB R5, R2, R5 ;  /* 0x000000050205723e */ /* 0x000fe200000010ff */
[-C--:B------:R-:W-:Y:S01]  /*ee50*/  FMUL R12, R41, R17.reuse ;  /* 0x00000011290c7220 */ /* 0x080fe20000400000 */
[----:B------:R-:W-:Y:S01]  /*ee60*/  MOV R2, 0x10 ;  /* 0x0000001000027802 */ /* 0x000fe20000000f00 */
        /* <DEDUP_REMOVED lines=111> */
[----:B------:R-:W-:-:S02]  /*f560*/  F2FP.BF16.F32.PACK_AB R7, R8, R7 ;  /* 0x000000070807723e */ /* 0x000fc400000010ff */
[----:B------:R-:W-:Y:S02]  /*f570*/  F2FP.BF16.F32.PACK_AB R4, R25, R4 ;  /* 0x000000041904723e */ /* 0x000fe400000010ff */
[----:B------:R-:W-:Y:S02]  /*f580*/  F2FP.BF16.F32.PACK_AB R6, R29, R6 ;  /* 0x000000061d06723e */ /* 0x000fe400000010ff */
[----:B------:R-:W-:Y:S02]  /*f590*/  F2FP.BF16.F32.PACK_AB R8, R33, R32 ;  /* 0x000000202108723e */ /* 0x000fe400000010ff */
[----:B------:R-:W-:Y:S02]  /*f5a0*/  F2FP.BF16.F32.PACK_AB R9, R20, R9 ;  /* 0x000000091409723e */ /* 0x000fe400000010ff */
[----:B------:R-:W-:Y:S02]  /*f5b0*/  F2FP.BF16.F32.PACK_AB R10, R37, R10 ;  /* 0x0000000a250a723e */ /* 0x000fe400000010ff */
[----:B------:R-:W-:-:S02]  /*f5c0*/  F2FP.BF16.F32.PACK_AB R11, R24, R11 ;  /* 0x0000000b180b723e */ /* 0x000fc400000010ff */
[----:B------:R-:W-:Y:S02]  /*f5d0*/  SEL R2, R2, 0xfffffff0, !P0 ;  /* 0xfffffff002027807 */ /* 0x000fe40004000000 */
[----:B------:R-:W-:Y:S01]  /*f5e0*/  IADD3 R17, R3, 0x1000, RZ ;  /* 0x0000100003117810 */ /* 0x000fe20007ffe0ff */
[----:B------:R-:W-:Y:S06]  /*f5f0*/  @P1 BRA `(.L_x_68) ;  /* 0x0000000000041947 */ /* 0x000fec0003800000 */
[----:B------:R-:W-:-:S04]  /*f600*/  DEPBAR.LE SB0, 0x1 ;  /* 0x000080400000791a */ /* 0x000fc80000000000 */
.L_x_68:
[----:B------:R-:W-:Y:S05]  /*f610*/  WARPSYNC.ALL ;  /* 0x0000000000007948 */ /* 0x000fea0003800000 */
[----:B------:R-:W-:Y:S01]  /*f620*/  BAR.SYNC.DEFER_BLOCKING 0x1, 0x80 ;  /* 0x0042000000007b1d */ /* 0x000fe20000010000 */
[C---:B------:R-:W-:Y:S02]  /*f630*/  LEA R20, R2.reuse, R17, 0x1 ;  /* 0x0000001102147211 */ /* 0x040fe400078e08ff */
[----:B------:R-:W-:Y:S02]  /*f640*/  LEA R2, R2, R3, 0x1 ;  /* 0x0000000302027211 */ /* 0x000fe400078e08ff */
[----:B------:R-:W-:Y:S01]  /*f650*/  F2FP.BF16.F32.PACK_AB R12, R12, R19 ;  /* 0x000000130c0c723e */ /* 0x000fe200000010ff */
[----:B------:R-:W-:Y:S01]  /*f660*/  BSSY B0, `(.L_x_69) ;  /* 0x000001d000007945 */ /* 0x000fe20003800000 */
[----:B------:R-:W-:-:S02]  /*f670*/  F2FP.BF16.F32.PACK_AB R13, R13, R0 ;  /* 0x000000000d0d723e */ /* 0x000fc400000010ff */
[----:B------:R-:W-:Y:S02]  /*f680*/  F2FP.BF16.F32.PACK_AB R14, R14, R21 ;  /* 0x000000150e0e723e */ /* 0x000fe400000010ff */
[----:B------:R-:W-:Y:S02]  /*f690*/  F2FP.BF16.F32.PACK_AB R15, R15, R46 ;  /* 0x0000002e0f0f723e */ /* 0x000fe400000010ff */
[----:B------:R-:W-:Y:S02]  /*f6a0*/  F2FP.BF16.F32.PACK_AB R16, R49, R48 ;  /* 0x000000303110723e */ /* 0x000fe400000010ff */
[----:B------:R-:W-:Y:S02]  /*f6b0*/  F2FP.BF16.F32.PACK_AB R17, R34, R23 ;  /* 0x000000172211723e */ /* 0x000fe400000010ff */
[----:B------:R-:W-:Y:S02]  /*f6c0*/  F2FP.BF16.F32.PACK_AB R18, R53, R52 ;  /* 0x000000343512723e */ /* 0x000fe400000010ff */
[----:B------:R-:W-:Y:S01]  /*f6d0*/  F2FP.BF16.F32.PACK_AB R19, R30, R27 ;  /* 0x0000001b1e13723e */ /* 0x000fe200000010ff */
[----:B------:R1:W-:Y:S04]  /*f6e0*/  STSM.16.M88.4 [R3], R4 ;  /* 0x0000000403007844 */ /* 0x0003e80000000200 */
[----:B------:R1:W-:Y:S01]  /*f6f0*/  STSM.16.M88.4 [R2], R8 ;  /* 0x0000000802007844 */ /* 0x0003e20000000200 */
[----:B------:R-:W-:Y:S01]  /*f700*/  @!PT LDS RZ, [RZ] ;  /* 0x00000000fffff984 */ /* 0x000fe20000000800 */
[----:B------:R-:W-:Y:S01]  /*f710*/  @!PT LDS RZ, [RZ] ;  /* 0x00000000fffff984 */ /* 0x000fe20000000800 */
[----:B------:R-:W-:Y:S01]  /*f720*/  @!PT LDS RZ, [RZ] ;  /* 0x00000000fffff984 */ /* 0x000fe20000000800 */
[----:B------:R-:W-:Y:S01]  /*f730*/  @!PT LDS RZ, [RZ] ;  /* 0x00000000fffff984 */ /* 0x000fe20000000800 */
[----:B------:R2:W-:Y:S06]  /*f740*/  MEMBAR.ALL.CTA ;  /* 0x0000000000007992 */ /* 0x0005ec0000008000 */
[----:B--2---:R-:W2:Y:S02]  /*f750*/  FENCE.VIEW.ASYNC.S ;  /* 0x00000000000073c6 */ /* 0x004ea40000000000 */
[----:B--2---:R-:W-:Y:S06]  /*f760*/  BAR.SYNC.DEFER_BLOCKING 0x1, 0x80 ;  /* 0x0042000000007b1d */ /* 0x004fec0000010000 */
[----:B------:R-:W-:Y:S05]  /*f770*/  @P1 BRA `(.L_x_70) ;  /* 0x00000000002c1947 */ /* 0x000fea0003800000 */
[----:B------:R-:W-:Y:S01]  /*f780*/  ULDC.64 UR4, c[0x0][0x198] ;  /* 0x0000660000047ab9 */ /* 0x000fe20000000a00 */
[----:B------:R-:W-:Y:S01]  /*f790*/  R2UR UR8, R252 ;  /* 0x00000000fc0872ca */ /* 0x000fe200000e0000 */
[----:B------:R-:W-:Y:S01]  /*f7a0*/  UIADD3 UR4, UP0, UR4, 0x670, URZ ;  /* 0x0000067004047890 */ /* 0x000fe2000ff1e03f */
[----:B------:R-:W-:Y:S01]  /*f7b0*/  UMOV UR9, URZ ;  /* 0x0000003f00097c82 */ /* 0x000fe20008000000 */
[----:B------:R-:W-:Y:S02]  /*f7c0*/  UMOV UR10, UR43 ;  /* 0x0000002b000a7c82 */ /* 0x000fe40008000000 */
[----:B------:R-:W-:Y:S01]  /*f7d0*/  UIADD3.X UR5, URZ, UR5, URZ, UP0, !UPT ;  /* 0x000000053f057290 */ /* 0x000fe200087fe43f */
[----:B------:R-:W-:Y:S01]  /*f7e0*/  UMOV UR11, UR36 ;  /* 0x00000024000b7c82 */ /* 0x000fe20008000000 */
[----:B------:R-:W-:-:S07]  /*f7f0*/  UMOV UR12, UR37 ;  /* 0x00000025000c7c82 */ /* 0x000fce0008000000 */
[----:B------:R2:W-:Y:S01]  /*f800*/  UTMASTG.4D [UR8], [UR4] ;  /* 0x00000008040073b5 */ /* 0x0005e20008018000 */
[----:B------:R0:W-:Y:S01]  /*f810*/  UTMACMDFLUSH ;  /* 0x00000000000079b7 */ /* 0x0001e20000000000 */
[----:B--2---:R-:W-:-:S04]  /*f820*/  DEPBAR.LE SB0, 0x1 ;  /* 0x000080400000791a */ /* 0x004fc80000000000 */
.L_x_70:
[----:B------:R-:W-:Y:S05]  /*f830*/  BSYNC B0 ;  /* 0x0000000000007941 */ /* 0x000fea0003800000 */
.L_x_69:
[----:B------:R-:W-:Y:S01]  /*f840*/  BAR.SYNC.DEFER_BLOCKING 0x1, 0x80 ;  /* 0x0042000000007b1d */ /* 0x000fe20000010000 */
[----:B-1----:R-:W-:Y:S02]  /*f850*/  F2FP.BF16.F32.PACK_AB R4, R57, R56 ;  /* 0x000000383904723e */ /* 0x002fe400000010ff */
[----:B------:R-:W-:Y:S02]  /*f860*/  F2FP.BF16.F32.PACK_AB R5, R26, R31 ;  /* 0x0000001f1a05723e */ /* 0x000fe400000010ff */
[----:B------:R-:W-:Y:S01]  /*f870*/  F2FP.BF16.F32.PACK_AB R6, R61, R60 ;  /* 0x0000003c3d06723e */ /* 0x000fe200000010ff */
[----:B------:R-:W-:Y:S01]  /*f880*/  BSSY B0, `(.L_x_71) ;  /* 0x000001c000007945 */ /* 0x000fe20003800000 */
[----:B------:R-:W-:Y:S02]  /*f890*/  F2FP.BF16.F32.PACK_AB R7, R22, R35 ;  /* 0x000000231607723e */ /* 0x000fe400000010ff */
[----:B------:R-:W-:Y:S02]  /*f8a0*/  F2FP.BF16.F32.PACK_AB R8, R65, R64 ;  /* 0x000000404108723e */ /* 0x000fe400000010ff */
[----:B------:R-:W-:-:S02]  /*f8b0*/  F2FP.BF16.F32.PACK_AB R9, R28, R39 ;  /* 0x000000271c09723e */ /* 0x000fc400000010ff */
[----:B------:R-:W-:Y:S02]  /*f8c0*/  F2FP.BF16.F32.PACK_AB R10, R69, R68 ;  /* 0x00000044450a723e */ /* 0x000fe400000010ff */
[----:B------:R-:W-:Y:S01]  /*f8d0*/  F2FP.BF16.F32.PACK_AB R11, R36, R41 ;  /* 0x00000029240b723e */ /* 0x000fe200000010ff */
[----:B------:R1:W-:Y:S04]  /*f8e0*/  STSM.16.M88.4 [R3+0x1000], R12 ;  /* 0x0010000c03007844 */ /* 0x0003e80000000200 */
[----:B------:R1:W-:Y:S01]  /*f8f0*/  STSM.16.M88.4 [R2+0x1000], R16 ;  /* 0x0010001002007844 */ /* 0x0003e20000000200 */
        /* <DEDUP_REMOVED lines=8> */
[----:B------:R-:W-:Y:S01]  /*f980*/  R2UR UR8, R252 ;  /* 0x00000000fc0872ca */ /* 0x000fe200000e0000 */
[----:B------:R-:W-:Y:S01]  /*f990*/  ULDC.64 UR4, c[0x0][0x198] ;  /* 0x0000660000047ab9 */ /* 0x000fe20000000a00 */
[----:B------:R-:W-:Y:S01]  /*f9a0*/  UMOV UR9, 0x20 ;  /* 0x0000002000097882 */ /* 0x000fe20000000000 */
[----:B------:R-:W-:Y:S01]  /*f9b0*/  UIADD3 UR4, UP0, UR4, 0x670, URZ ;  /* 0x0000067004047890 */ /* 0x000fe2000ff1e03f */
[----:B------:R-:W-:Y:S01]  /*f9c0*/  UMOV UR10, UR43 ;  /* 0x0000002b000a7c82 */ /* 0x000fe20008000000 */
[----:B------:R-:W-:Y:S02]  /*f9d0*/  UMOV UR11, UR36 ;  /* 0x00000024000b7c82 */ /* 0x000fe40008000000 */
[----:B------:R-:W-:Y:S01]  /*f9e0*/  UIADD3.X UR5, URZ, UR5, URZ, UP0, !UPT ;  /* 0x000000053f057290 */ /* 0x000fe200087fe43f */
[----:B------:R-:W-:-:S05]  /*f9f0*/  UMOV UR12, UR37 ;  /* 0x00000025000c7c82 */ /* 0x000fca0008000000 */
[----:B------:R-:W-:-:S09]  /*fa00*/  UIADD3 UR8, UR8, 0x1000, URZ ;  /* 0x0000100008087890 */ /* 0x000fd2000fffe03f */
[----:B------:R2:W-:Y:S01]  /*fa10*/  UTMASTG.4D [UR8], [UR4] ;  /* 0x00000008040073b5 */ /* 0x0005e20008018000 */
[----:B------:R0:W-:Y:S01]  /*fa20*/  UTMACMDFLUSH ;  /* 0x00000000000079b7 */ /* 0x0001e20000000000 */
[----:B--2---:R-:W-:-:S04]  /*fa30*/  DEPBAR.LE SB0, 0x1 ;  /* 0x000080400000791a */ /* 0x004fc80000000000 */
.L_x_72:
[----:B------:R-:W-:Y:S05]  /*fa40*/  BSYNC B0 ;  /* 0x0000000000007941 */ /* 0x000fea0003800000 */
.L_x_71:
        /* <DEDUP_REMOVED lines=23> */
[----:B------:R-:W-:Y:S01]  /*fbc0*/  UMOV UR9, 0x40 ;  /* 0x0000004000097882 */ /* 0x000fe20000000000 */
[----:B------:R-:W-:Y:S02]  /*fbd0*/  UMOV UR10, UR43 ;  /* 0x0000002b000a7c82 */ /* 0x000fe40008000000 */
[----:B------:R-:W-:Y:S01]  /*fbe0*/  UIADD3.X UR5, URZ, UR5, URZ, UP0, !UPT ;  /* 0x000000053f057290 */ /* 0x000fe200087fe43f */
[----:B------:R-:W-:Y:S01]  /*fbf0*/  UMOV UR11, UR36 ;  /* 0x00000024000b7c82 */ /* 0x000fe20008000000 */
[----:B------:R-:W-:-:S07]  /*fc00*/  UMOV UR12, UR37 ;  /* 0x00000025000c7c82 */ /* 0x000fce0008000000 */
[----:B------:R2:W-:Y:S01]  /*fc10*/  UTMASTG.4D [UR8], [UR4] ;  /* 0x00000008040073b5 */ /* 0x0005e20008018000 */
[----:B------:R0:W-:Y:S01]  /*fc20*/  UTMACMDFLUSH ;  /* 0x00000000000079b7 */ /* 0x0001e20000000000 */
[----:B--2---:R-:W-:-:S04]  /*fc30*/  DEPBAR.LE SB0, 0x1 ;  /* 0x000080400000791a */ /* 0x004fc80000000000 */
.L_x_74:
[----:B------:R-:W-:Y:S05]  /*fc40*/  BSYNC B0 ;  /* 0x0000000000007941 */ /* 0x000fea0003800000 */
.L_x_73:
[----:B------:R-:W-:Y:S01]  /*fc50*/  BAR.SYNC.DEFER_BLOCKING 0x1, 0x80 ;  /* 0x0042000000007b1d */ /* 0x000fe20000010000 */
[----:B------:R-:W-:Y:S02]  /*fc60*/  F2FP.BF16.F32.PACK_AB R96, R97, R96 ;  /* 0x000000606160723e */ /* 0x000fe400000010ff */
[----:B------:R-:W-:Y:S02]  /*fc70*/  F2FP.BF16.F32.PACK_AB R97, R99, R98 ;  /* 0x000000626361723e */ /* 0x000fe400000010ff */
[----:B-1----:R-:W-:Y:S01]  /*fc80*/  F2FP.BF16.F32.PACK_AB R4, R89, R88 ;  /* 0x000000585904723e */ /* 0x002fe200000010ff */
[----:B------:R-:W-:Y:S01]  /*fc90*/  BSSY B0, `(.L_x_75) ;  /* 0x000001c000007945 */ /* 0x000fe20003800000 */
[----:B------:R-:W-:Y:S02]  /*fca0*/  F2FP.BF16.F32.PACK_AB R5, R91, R90 ;  /* 0x0000005a5b05723e */ /* 0x000fe400000010ff */
[----:B------:R-:W-:Y:S02]  /*fcb0*/  F2FP.BF16.F32.PACK_AB R6, R93, R92 ;  /* 0x0000005c5d06723e */ /* 0x000fe400000010ff */
[----:B------:R-:W-:-:S02]  /*fcc0*/  F2FP.BF16.F32.PACK_AB R7, R95, R94 ;  /* 0x0000005e5f07723e */ /* 0x000fc400000010ff */
[----:B------:R-:W-:Y:S02]  /*fcd0*/  F2FP.BF16.F32.PACK_AB R98, R101, R100 ;  /* 0x000000646562723e */ /* 0x000fe400000010ff */
[----:B------:R-:W-:Y:S01]  /*fce0*/  F2FP.BF16.F32.PACK_AB R99, R103, R102 ;  /* 0x000000666763723e */ /* 0x000fe200000010ff */
[----:B------:R1:W-:Y:S04]  /*fcf0*/  STSM.16.M88.4 [R3+0x1000], R12 ;  /* 0x0010000c03007844 */ /* 0x0003e80000000200 */
        /* <DEDUP_REMOVED lines=21> */
.L_x_76:
[----:B------:R-:W-:Y:S05]  /*fe50*/  BSYNC B0 ;  /* 0x0000000000007941 */ /* 0x000fea0003800000 */
.L_x_75:
[----:B------:R-:W-:Y:S01]  /*fe60*/  BAR.SYNC.DEFER_BLOCKING 0x1, 0x80 ;  /* 0x0042000000007b1d */ /* 0x000fe20000010000 */
[----:B------:R-:W-:Y:S02]  /*fe70*/  F2FP.BF16.F32.PACK_AB R104, R105, R104 ;  /* 0x000000686968723e */ /* 0x000fe400000010ff */
        /* <DEDUP_REMOVED lines=15> */
[----:B---3--:R-:W3:Y:S02]  /*ff70*/  FENCE.VIEW.ASYNC.S ;  /* 0x00000000000073c6 */ /* 0x008ee40000000000 */
[----:B---3--:R-:W-:Y:S06]  /*ff80*/  BAR.SYNC.DEFER_BLOCKING 0x1, 0x80 ;  /* 0x0042000000007b1d */ /* 0x008fec0000010000 */
        /* <DEDUP_REMOVED lines=11> */
[----:B---3--:R-:W-:-:S04]  /*10040*/  DEPBAR.LE SB0, 0x1 ;  /* 0x000080400000791a */ /* 0x008fc80000000000 */
.L_x_78:
[----:B------:R-:W-:Y:S05]  /*10050*/  BSYNC B0 ;  /* 0x0000000000007941 */ /* 0x000fea0003800000 */
.L_x_77:
        /* <DEDUP_REMOVED lines=17> */
[----:B----4-:R-:W4:Y:S02]  /*10170*/  FENCE.VIEW.ASYNC.S ;  /* 0x00000000000073c6 */ /* 0x010f240000000000 */
[----:B----4-:R-:W-:Y:S06]  /*10180*/  BAR.SYNC.DEFER_BLOCKING 0x1, 0x80 ;  /* 0x0042000000007b1d */ /* 0x010fec0000010000 */
        /* <DEDUP_REMOVED lines=12> */
[----:B----4-:R-:W-:-:S04]  /*10250*/  DEPBAR.LE SB0, 0x1 ;  /* 0x000080400000791a */ /* 0x010fc80000000000 */
.L_x_80:
[----:B------:R-:W-:Y:S05]  /*10260*/  BSYNC B0 ;  /* 0x0000000000007941 */ /* 0x000fea0003800000 */
.L_x_79:
        /* <DEDUP_REMOVED lines=17> */
[----:B-----5:R-:W5:Y:S02]  /*10380*/  FENCE.VIEW.ASYNC.S ;  /* 0x00000000000073c6 */ /* 0x020f640000000000 */
[----:B-----5:R-:W-:Y:S06]  /*10390*/  BAR.SYNC.DEFER_BLOCKING 0x1, 0x80 ;  /* 0x0042000000007b1d */ /* 0x020fec0000010000 */
        /* <DEDUP_REMOVED lines=11> */
[----:B-1----:R-:W-:-:S04]  /*10450*/  DEPBAR.LE SB0, 0x1 ;  /* 0x000080400000791a */ /* 0x002fc80000000000 */
.L_x_82:
[----:B------:R-:W-:Y:S05]  /*10460*/  BSYNC B0 ;  /* 0x0000000000007941 */ /* 0x000fea0003800000 */
.L_x_81:
[----:B------:R-:W-:Y:S06]  /*10470*/  BAR.SYNC.DEFER_BLOCKING 0x1, 0x80 ;  /* 0x0042000000007b1d */ /* 0x000fec0000010000 */
[----:B------:R-:W-:Y:S01]  /*10480*/  BSSY B0, `(.L_x_83) ;  /* 0x0000016000007945 */ /* 0x000fe20003800000 */
[----:B------:R1:W-:Y:S04]  /*10490*/  STSM.16.M88.4 [R3+0x1000], R136 ;  /* 0x0010008803007844 */ /* 0x0003e80000000200 */
        /* <DEDUP_REMOVED lines=18> */
[----:B------:R1:W-:Y:S02]  /*105c0*/  UTMASTG.4D [UR8], [UR4] ;  /* 0x00000008040073b5 */ /* 0x0003e40008018000 */
[----:B-1----:R0:W-:Y:S02]  /*105d0*/  UTMACMDFLUSH ;  /* 0x00000000000079b7 */ /* 0x0021e40000000000 */
.L_x_84:
[----:B------:R-:W-:Y:S05]  /*105e0*/  BSYNC B0 ;  /* 0x0000000000007941 */ /* 0x000fea0003800000 */
.L_x_83:
[----:B------:R-:W-:-:S04]  /*105f0*/  DEPBAR.LE SB0, 0x0 ;  /* 0x000080000000791a */ /* 0x000fc80000000000 */
[----:B------:R-:W-:Y:S05]  /*10600*/  EXIT ;  /* 0x000000000000794d */ /* 0x000fea0003800000 */
        .weak           $__internal_0_$__cuda_sm20_rcp_rn_f32_slowpath
        .type           $__internal_0_$__cuda_sm20_rcp_rn_f32_slowpath,@function
        .size           $__internal_0_$__cuda_sm20_rcp_rn_f32_slowpath,(.L_x_90 - $__internal_0_$__cuda_sm20_rcp_rn_f32_slowpath)
$__internal_0_$__cuda_sm20_rcp_rn_f32_slowpath:
[----:B------:R-:W-:Y:S01]  /*10610*/  IMAD.SHL.U32 R0, R2, 0x2, RZ ;  /* 0x0000000202007824 */ /* 0x000fe200078e00ff */
[----:B------:R-:W-:Y:S04]  /*10620*/  BSSY B2, `(.L_x_85) ;  /* 0x0000030000027945 */ /* 0x000fe80003800000 */
[----:B------:R-:W-:-:S04]  /*10630*/  SHF.R.U32.HI R13, RZ, 0x18, R0 ;  /* 0x00000018ff0d7819 */ /* 0x000fc80000011600 */
[----:B------:R-:W-:-:S13]  /*10640*/  ISETP.NE.U32.AND P0, PT, R13, RZ, PT ;  /* 0x000000ff0d00720c */ /* 0x000fda0003f05070 */
[----:B------:R-:W-:Y:S05]  /*10650*/  @P0 BRA `(.L_x_86) ;  /* 0x0000000000280947 */ /* 0x000fea0003800000 */
[----:B------:R-:W-:-:S04]  /*10660*/  SHF.L.U32 R0, R2, 0x1, RZ ;  /* 0x0000000102007819 */ /* 0x000fc800000006ff */
[----:B------:R-:W-:-:S13]  /*10670*/  ISETP.NE.AND P0, PT, R0, RZ, PT ;  /* 0x000000ff0000720c */ /* 0x000fda0003f05270 */
[----:B------:R-:W-:Y:S01]  /*10680*/  @P0 FFMA R10, R2, 1.84467440737095516160e+19, RZ ;  /* 0x5f800000020a0823 */ /* 0x000fe200000000ff */
[----:B------:R-:W-:Y:S08]  /*10690*/  @!P0 MUFU.RCP R3, R2 ;  /* 0x0000000200038308 */ /* 0x000ff00000001000 */
[----:B------:R-:W1:Y:S02]  /*106a0*/  @P0 MUFU.RCP R11, R10 ;  /* 0x0000000a000b0308 */ /* 0x000e640000001000 */
[----:B-1----:R-:W-:-:S04]  /*106b0*/  @P0 FFMA R0, R10, R11, -1 ;  /* 0xbf8000000a000423 */ /* 0x002fc8000000000b */
[----:B------:R-:W-:-:S04]  /*106c0*/  @P0 FADD.FTZ R0, -R0, -RZ ;  /* 0x800000ff00000221 */ /* 0x000fc80000010100 */
[----:B------:R-:W-:-:S04]  /*106d0*/  @P0 FFMA R0, R11, R0, R11 ;  /* 0x000000000b000223 */ /* 0x000fc8000000000b */
[----:B------:R-:W-:Y:S01]  /*106e0*/  @P0 FFMA R3, R0, 1.84467440737095516160e+19, RZ ;  /* 0x5f80000000030823 */ /* 0x000fe200000000ff */
[----:B------:R-:W-:Y:S06]  /*106f0*/  BRA `(.L_x_87) ;  /* 0x0000000000887947 */ /* 0x000fec0003800000 */
.L_x_86:
[----:B------:R-:W-:-:S04]  /*10700*/  IADD3 R19, R13, -0xfd, RZ ;  /* 0xffffff030d137810 */ /* 0x000fc80007ffe0ff */
[----:B------:R-:W-:-:S13]  /*10710*/  ISETP.GT.U32.AND P0, PT, R19, 0x1, PT ;  /* 0x000000011300780c */ /* 0x000fda0003f04070 */
[----:B------:R-:W-:Y:S05]  /*10720*/  @P0 BRA `(.L_x_88) ;  /* 0x0000000000780947 */ /* 0x000fea0003800000 */
[----:B------:R-:W-:Y:S02]  /*10730*/  LOP3.LUT R0, R2, 0x7fffff, RZ, 0xc0, !PT ;  /* 0x007fffff02007812 */ /* 0x000fe400078ec0ff */
[----:B------:R-:W-:Y:S02]  /*10740*/  MOV R12, 0x3 ;  /* 0x00000003000c7802 */ /* 0x000fe40000000f00 */
[----:B------:R-:W-:Y:S02]  /*10750*/  LOP3.LUT R0, R0, 0x3f800000, RZ, 0xfc, !PT ;  /* 0x3f80000000007812 */ /* 0x000fe400078efcff */
[----:B------:R-:W-:Y:S02]  /*10760*/  SHF.L.U32 R12, R12, R19, RZ ;  /* 0x000000130c0c7219 */ /* 0x000fe400000006ff */
[----:B------:R-:W1:Y:S02]  /*10770*/  MUFU.RCP R3, R0 ;  /* 0x0000000000037308 */ /* 0x000e640000001000 */
[----:B-1----:R-:W-:-:S04]  /*10780*/  FFMA R10, R0, R3, -1 ;  /* 0xbf800000000a7423 */ /* 0x002fc80000000003 */
[----:B------:R-:W-:-:S04]  /*10790*/  FADD.FTZ R10, -R10, -RZ ;  /* 0x800000ff0a0a7221 */ /* 0x000fc80000010100 */
[CCC-:B------:R-:W-:Y:S01]  /*107a0*/  FFMA.RM R11, R3.reuse, R10.reuse, R3.reuse ;  /* 0x0000000a030b7223 */ /* 0x1c0fe20000004003 */
[----:B------:R-:W-:-:S04]  /*107b0*/  FFMA.RP R10, R3, R10, R3 ;  /* 0x0000000a030a7223 */ /* 0x000fc80000008003 */
[C---:B------:R-:W-:Y:S02]  /*107c0*/  LOP3.LUT R3, R11.reuse, 0x7fffff, RZ, 0xc0, !PT ;  /* 0x007fffff0b037812 */ /* 0x040fe400078ec0ff */
[----:B------:R-:W-:Y:S02]  /*107d0*/  FSETP.NEU.FTZ.AND P0, PT, R11, R10, PT ;  /* 0x0000000a0b00720b */ /* 0x000fe40003f1d000 */
[----:B------:R-:W-:Y:S02]  /*107e0*/  LOP3.LUT R3, R3, 0x800000, RZ, 0xfc, !PT ;  /* 0x0080000003037812 */ /* 0x000fe400078efcff */
[----:B------:R-:W-:Y:S02]  /*107f0*/  SEL R10, RZ, 0xffffffff, !P0 ;  /* 0xffffffffff0a7807 */ /* 0x000fe40004000000 */
[----:B------:R-:W-:Y:S02]  /*10800*/  LOP3.LUT R12, R12, R3, RZ, 0xc0, !PT ;  /* 0x000000030c0c7212 */ /* 0x000fe400078ec0ff */
[----:B------:R-:W-:-:S02]  /*10810*/  IADD3 R10, -R10, RZ, RZ ;  /* 0x000000ff0a0a7210 */ /* 0x000fc40007ffe1ff */
[-C--:B------:R-:W-:Y:S02]  /*10820*/  SHF.R.U32.HI R12, RZ, R19.reuse, R12 ;  /* 0x00000013ff0c7219 */ /* 0x080fe4000001160c */
[----:B------:R-:W-:Y:S02]  /*10830*/  LOP3.LUT P1, RZ, R10, R19, R3, 0xf8, !PT ;  /* 0x000000130aff7212 */ /* 0x000fe4000782f803 */
[C---:B------:R-:W-:Y:S02]  /*10840*/  LOP3.LUT P0, RZ, R12.reuse, 0x1, RZ, 0xc0, !PT ;  /* 0x000000010cff7812 */ /* 0x040fe4000780c0ff */
[----:B------:R-:W-:-:S04]  /*10850*/  LOP3.LUT P2, RZ, R12, 0x2, RZ, 0xc0, !PT ;  /* 0x000000020cff7812 */ /* 0x000fc8000784c0ff */
[----:B------:R-:W-:Y:S02]  /*10860*/  PLOP3.LUT P0, PT, P0, P1, P2, 0xe0, 0x0 ;  /* 0x000000000000781c */ /* 0x000fe40000703c20 */
[----:B------:R-:W-:Y:S02]  /*10870*/  LOP3.LUT P1, RZ, R2, 0x7fffff, RZ, 0xc0, !PT ;  /* 0x007fffff02ff7812 */ /* 0x000fe4000782c0ff */
[----:B------:R-:W-:-:S04]  /*10880*/  SEL R0, RZ, 0x1, !P0 ;  /* 0x00000001ff007807 */ /* 0x000fc80004000000 */
[----:B------:R-:W-:-:S04]  /*10890*/  IADD3 R0, -R0, RZ, RZ ;  /* 0x000000ff00007210 */ /* 0x000fc80007ffe1ff */
[----:B------:R-:W-:Y:S01]  /*108a0*/  ISETP.GE.AND P0, PT, R0, RZ, PT ;  /* 0x000000ff0000720c */ /* 0x000fe20003f06270 */
[----:B------:R-:W-:-:S05]  /*108b0*/  VIADD R0, R13, 0xffffff04 ;  /* 0xffffff040d007836 */ /* 0x000fca0000000000 */
[----:B------:R-:W-:-:S07]  /*108c0*/  SHF.R.U32.HI R3, RZ, R0, R3 ;  /* 0x00000000ff037219 */ /* 0x000fce0000011603 */
[----:B------:R-:W-:-:S04]  /*108d0*/  @!P0 IADD3 R3, R3, 0x1, RZ ;  /* 0x0000000103038810 */ /* 0x000fc80007ffe0ff */
[----:B------:R-:W-:-:S04]  /*108e0*/  @!P1 SHF.L.U32 R3, R3, 0x1, RZ ;  /* 0x0000000103039819 */ /* 0x000fc800000006ff */
[----:B------:R-:W-:Y:S01]  /*108f0*/  LOP3.LUT R3, R3, 0x80000000, R2, 0xf8, !PT ;  /* 0x8000000003037812 */ /* 0x000fe200078ef802 */
[----:B------:R-:W-:Y:S06]  /*10900*/  BRA `(.L_x_87) ;  /* 0x0000000000047947 */ /* 0x000fec0003800000 */
.L_x_88:
[----:B------:R1:W2:Y:S02]  /*10910*/  MUFU.RCP R3, R2 ;  /* 0x0000000200037308 */ /* 0x0002a40000001000 */
.L_x_87:
[----:B------:R-:W-:Y:S05]  /*10920*/  BSYNC B2 ;  /* 0x0000000000027941 */ /* 0x000fea0003800000 */
.L_x_85:
[----:B--2---:R-:W-:Y:S02]  /*10930*/  MOV R0, R3 ;  /* 0x0000000300007202 */ /* 0x004fe40000000f00 */
[----:B-1----:R-:W-:Y:S02]  /*10940*/  MOV R2, R8 ;  /* 0x0000000800027202 */ /* 0x002fe40000000f00 */
[----:B------:R-:W-:-:S04]  /*10950*/  MOV R3, 0x0 ;  /* 0x0000000000037802 */ /* 0x000fc80000000f00 */
[----:B------:R-:W-:Y:S05]  /*10960*/  RET.REL.NODEC R2 `(_ZN7cutlass13device_kernelINS_4fmha6kernel13FmhaKernelTmaINS1_10collective15FmhaMainloopTmaINS_10bfloat16_tEfN4cute5tupleIJNS7_1CILi64EEENS9_ILi128EEENS9_ILi256EEEEEENS4_12CausalFusionEJEEENS4_15FmhaFwdEpilogueIS6_fNS8_IJSA_SC_SB_EEEEEJEEEEEvNT_6ParamsE) ;  /* 0xfffffef402a47950 */ /* 0x000fea0003c3ffff */
.L_x_89:
[----:B------:R-:W-:-:S00]  /*10970*/  BRA `(.L_x_89) ;  /* 0xfffffffc00fc7947 */ /* 0x000fc0000383ffff */
[----:B------:R-:W-:-:S00]  /*10980*/  NOP ;  /* 0x0000000000007918 */ /* 0x000fc00000000000 */
[----:B------:R-:W-:-:S00]  /*10990*/  NOP ;  /* 0x0000000000007918 */ /* 0x000fc00000000000 */
[----:B------:R-:W-:-:S00]  /*109a0*/  NOP ;  /* 0x0000000000007918 */ /* 0x000fc00000000000 */
[----:B------:R-:W-:-:S00]  /*109b0*/  NOP ;  /* 0x0000000000007918 */ /* 0x000fc00000000000 */
[----:B------:R-:W-:-:S00]  /*109c0*/  NOP ;  /* 0x0000000000007918 */ /* 0x000fc00000000000 */
[----:B------:R-:W-:-:S00]  /*109d0*/  NOP ;  /* 0x0000000000007918 */ /* 0x000fc00000000000 */
[----:B------:R-:W-:-:S00]  /*109e0*/  NOP ;  /* 0x0000000000007918 */ /* 0x000fc00000000000 */
[----:B------:R-:W-:-:S00]  /*109f0*/  NOP ;  /* 0x0000000000007918 */ /* 0x000fc00000000000 */
.L_x_90:


//--------------------- .nv.global.init           --------------------------
	.section	.nv.global.init,"aw",@progbits
.nv.global.init:
	.type		$str$23,@object
	.size		$str$23,($str$24 - $str$23)
$str$23:
        /*0000*/ 	.byte	0x28, 0x61, 0x64, 0x64, 0x72, 0x65, 0x73, 0x73, 0x20, 0x26, 0x20, 0x6d, 0x61, 0x73, 0x6b, 0x29
        /*0010*/ 	.byte	0x20, 0x3d, 0x3d, 0x20, 0x30, 0x00
	.type		$str$24,@object
	.size		$str$24,(__unnamed_1 - $str$24)
$str$24:
        /*0016*/ 	.byte	0x2f, 0x74, 0x6d, 0x70, 0x2f, 0x63, 0x75, 0x74, 0x6c, 0x61, 0x73, 0x73, 0x5f, 0x73, 0x77, 0x65
        /*0026*/ 	.byte	0x65, 0x70, 0x5f, 0x73, 0x72, 0x63, 0x2f, 0x69, 0x6e, 0x63, 0x6c, 0x75, 0x64, 0x65, 0x2f, 0x63
        /*0036*/ 	.byte	0x75, 0x74, 0x65, 0x2f, 0x70, 0x6f, 0x69, 0x6e, 0x74, 0x65, 0x72, 0x5f, 0x66, 0x6c, 0x61, 0x67
        /*0046*/ 	.byte	0x67, 0x65, 0x64, 0x2e, 0x68, 0x70, 0x70, 0x00
	.type		__unnamed_1,@object
	.size		__unnamed_1,(__unnamed_2 - __unnamed_1)
__unnamed_1:
        /*004e*/ 	.byte	0x61, 0x75, 0x74, 0x6f, 0x20, 0x63, 0x75, 0x74, 0x65, 0x3a, 0x3a, 0x61, 0x73, 0x5f, 0x70, 0x6f
        /* <DEDUP_REMOVED lines=27> */
        /*020e*/ 	.byte	0x32, 0x30, 0x34, 0x38, 0x3e, 0x3e, 0x3e, 0x3e, 0x3e, 0x5d, 0x00
	.type		__unnamed_2,@object
	.size		__unnamed_2,(.L_1 - __unnamed_2)
__unnamed_2:
        /* <DEDUP_REMOVED lines=29> */
.L_1:


//--------------------- .nv.shared._ZN7cutlass13device_kernelINS_4fmha6kernel13FmhaKernelTmaINS1_10collective15FmhaMainloopTmaINS_10bfloat16_tEfN4cute5tupleIJNS7_1CILi64EEENS9_ILi128EEENS9_ILi256EEEEEENS4_12CausalFusionEJEEENS4_15FmhaFwdEpilogueIS6_fNS8_IJSA_SC_SB_EEEEEJEEEEEvNT_6ParamsE --------------------------
	.section	.nv.shared._ZN7cutlass13device_kernelINS_4fmha6kernel13FmhaKernelTmaINS1_10collective15FmhaMainloopTmaINS_10bfloat16_tEfN4cute5tupleIJNS7_1CILi64EEENS9_ILi128EEENS9_ILi256EEEEEENS4_12CausalFusionEJEEENS4_15FmhaFwdEpilogueIS6_fNS8_IJSA_SC_SB_EEEEEJEEEEEvNT_6ParamsE,"aw",@nobits
	.sectionflags	@""
	.align	16
	.zero		1024


//--------------------- .nv.shared.reserved.0     --------------------------
	.section	.nv.shared.reserved.0,"aw",@nobits
	.weak		__nv_reservedSMEM_offset_0_alias
	.size		__nv_reservedSMEM_offset_0_alias, 0, 0
	.other		__nv_reservedSMEM_offset_0_alias,@"STO_CUDA_RESERVED_SHARED STV_DEFAULT"
__nv_reservedSMEM_offset_0_alias:
	.zero		0


//--------------------- .nv.global                --------------------------
	.section	.nv.global,"aw",@nobits
.nv.global:
	.type		_ZN39_INTERNAL_5e0c50cb_4_k_cu_3efffdd9_29614cute1_E,@object
	.size		_ZN39_INTERNAL_5e0c50cb_4_k_cu_3efffdd9_29614cute1_E,(_ZN39_INTERNAL_5e0c50cb_4_k_cu_3efffdd9_29614cuda3std3__45__cpo6cbeginE - _ZN39_INTERNAL_5e0c50cb_4_k_cu_3efffdd9_29614cute1_E)
_ZN39_INTERNAL_5e0c50cb_4_k_cu_3efffdd9_29614cute1_E:
	.zero		1
	.type		_ZN39_INTERNAL_5e0c50cb_4_k_cu_3efffdd9_29614cuda3std3__45__cpo6cbeginE,@object
	.size		_ZN39_INTERNAL_5e0c50cb_4_k_cu_3efffdd9_29614cuda3std3__45__cpo6cbeginE,(_ZN39_INTERNAL_5e0c50cb_4_k_cu_3efffdd9_29614cuda3std3__48in_placeE - _ZN39_INTERNAL_5e0c50cb_4_k_cu_3efffdd9_29614cuda3std3__45__cpo6cbeginE)
_ZN39_INTERNAL_5e0c50cb_4_k_cu_3efffdd9_29614cuda3std3__45__cpo6cbeginE:
	.zero		1
	.type		_ZN39_INTERNAL_5e0c50cb_4_k_cu_3efffdd9_29614cuda3std3__48in_placeE,@object
	.size		_ZN39_INTERNAL_5e0c50cb_4_k_cu_3efffdd9_29614cuda3std3__48in_placeE,(_ZN39_INTERNAL_5e0c50cb_4_k_cu_3efffdd9_29614cuda3std6ranges3__45__cpo9iter_moveE - _ZN39_INTERNAL_5e0c50cb_4_k_cu_3efffdd9_29614cuda3std3__48in_placeE)
_ZN39_INTERNAL_5e0c50cb_4_k_cu_3efffdd9_29614cuda3std3__48in_placeE:
	.zero		1
	.type		_ZN39_INTERNAL_5e0c50cb_4_k_cu_3efffdd9_29614cuda3std6ranges3__45__cpo9iter_moveE,@object
	.size		_ZN39_INTERNAL_5e0c50cb_4_k_cu_3efffdd9_29614cuda3std6ranges3__45__cpo9iter_moveE,(_ZN39_INTERNAL_5e0c50cb_4_k_cu_3efffdd9_29614cuda3std3__45__cpo5beginE - _ZN39_INTERNAL_5e0c50cb_4_k_cu_3efffdd9_29614cuda3std6ranges3__45__cpo9iter_moveE)
_ZN39_INTERNAL_5e0c50cb_4_k_cu_3efffdd9_29614cuda3std6ranges3__45__cpo9iter_moveE:
	.zero		1
	.type		_ZN39_INTERNAL_5e0c50cb_4_k_cu_3efffdd9_29614cuda3std3__45__cpo5beginE,@object
	.size		_ZN39_INTERNAL_5e0c50cb_4_k_cu_3efffdd9_29614cuda3std3__45__cpo5beginE,(_ZN39_INTERNAL_5e0c50cb_4_k_cu_3efffdd9_29614cuda3std3__441_GLOBAL__N__5e0c50cb_4_k_cu_3efffdd9_29616ignoreE - _ZN39_INTERNAL_5e0c50cb_4_k_cu_3efffdd9_29614cuda3std3__45__cpo5beginE)
_ZN39_INTERNAL_5e0c50cb_4_k_cu_3efffdd9_29614cuda3std3__45__cpo5beginE:
	.zero		1
	.type		_ZN39_INTERNAL_5e0c50cb_4_k_cu_3efffdd9_29614cuda3std3__441_GLOBAL__N__5e0c50cb_4_k_cu_3efffdd9_29616ignoreE,@object
	.size		_ZN39_INTERNAL_5e0c50cb_4_k_cu_3efffdd9_29614cuda3std3__441_GLOBAL__N__5e0c50cb_4_k_cu_3efffdd9_29616ignoreE,(_ZN39_INTERNAL_5e0c50cb_4_k_cu_3efffdd9_29614cute7productE - _ZN39_INTERNAL_5e0c50cb_4_k_cu_3efffdd9_29614cuda3std3__441_GLOBAL__N__5e0c50cb_4_k_cu_3efffdd9_29616ignoreE)
_ZN39_INTERNAL_5e0c50cb_4_k_cu_3efffdd9_29614cuda3std3__441_GLOBAL__N__5e0c50cb_4_k_cu_3efffdd9_29616ignoreE:
	.zero		1
	.type		_ZN39_INTERNAL_5e0c50cb_4_k_cu_3efffdd9_29614cute7productE,@object
	.size		_ZN39_INTERNAL_5e0c50cb_4_k_cu_3efffdd9_29614cute7productE,(_ZN39_INTERNAL_5e0c50cb_4_k_cu_3efffdd9_29614cuda3std3__45__cpo3endE - _ZN39_INTERNAL_5e0c50cb_4_k_cu_3efffdd9_29614cute7productE)
_ZN39_INTERNAL_5e0c50cb_4_k_cu_3efffdd9_29614cute7productE:
	.zero		1
	.type		_ZN39_INTERNAL_5e0c50cb_4_k_cu_3efffdd9_29614cuda3std3__45__cpo3endE,@object
	.size		_ZN39_INTERNAL_5e0c50cb_4_k_cu_3efffdd9_29614cuda3std3__45__cpo3endE,(_ZN39_INTERNAL_5e0c50cb_4_k_cu_3efffdd9_29614cuda3std3__419piecewise_constructE - _ZN39_INTERNAL_5e0c50cb_4_k_cu_3efffdd9_29614cuda3std3__45__cpo3endE)
_ZN39_INTERNAL_5e0c50cb_4_k_cu_3efffdd9_29614cuda3std3__45__cpo3endE:
	.zero		1
	.type		_ZN39_INTERNAL_5e0c50cb_4_k_cu_3efffdd9_29614cuda3std3__419piecewise_constructE,@object
	.size		_ZN39_INTERNAL_5e0c50cb_4_k_cu_3efffdd9_29614cuda3std3__419piecewise_constructE,(_ZN39_INTERNAL_5e0c50cb_4_k_cu_3efffdd9_29614cuda3std3__45__cpo4cendE - _ZN39_INTERNAL_5e0c50cb_4_k_cu_3efffdd9_29614cuda3std3__419piecewise_constructE)
_ZN39_INTERNAL_5e0c50cb_4_k_cu_3efffdd9_29614cuda3std3__419piecewise_constructE:
	.zero		1
	.type		_ZN39_INTERNAL_5e0c50cb_4_k_cu_3efffdd9_29614cuda3std3__45__cpo4cendE,@object
	.size		_ZN39_INTERNAL_5e0c50cb_4_k_cu_3efffdd9_29614cuda3std3__45__cpo4cendE,(_ZN39_INTERNAL_5e0c50cb_4_k_cu_3efffdd9_29614cuda3std6ranges3__45__cpo4swapE - _ZN39_INTERNAL_5e0c50cb_4_k_cu_3efffdd9_29614cuda3std3__45__cpo4cendE)
_ZN39_INTERNAL_5e0c50cb_4_k_cu_3efffdd9_29614cuda3std3__45__cpo4cendE:
	.zero		1
	.type		_ZN39_INTERNAL_5e0c50cb_4_k_cu_3efffdd9_29614cuda3std6ranges3__45__cpo4swapE,@object
	.size		_ZN39_INTERNAL_5e0c50cb_4_k_cu_3efffdd9_29614cuda3std6ranges3__45__cpo4swapE,(.L_9 - _ZN39_INTERNAL_5e0c50cb_4_k_cu_3efffdd9_29614cuda3std6ranges3__45__cpo4swapE)
_ZN39_INTERNAL_5e0c50cb_4_k_cu_3efffdd9_29614cuda3std6ranges3__45__cpo4swapE:
	.zero		1
.L_9:


//--------------------- .nv.constant0._ZN7cutlass13device_kernelINS_4fmha6kernel13FmhaKernelTmaINS1_10collective15FmhaMainloopTmaINS_10bfloat16_tEfN4cute5tupleIJNS7_1CILi64EEENS9_ILi128EEENS9_ILi256EEEEEENS4_12CausalFusionEJEEENS4_15FmhaFwdEpilogueIS6_fNS8_IJSA_SC_SB_EEEEEJEEEEEvNT_6ParamsE --------------------------
	.section	.nv.constant0._ZN7cutlass13device_kernelINS_4fmha6kernel13FmhaKernelTmaINS1_10collective15FmhaMainloopTmaINS_10bfloat16_tEfN4cute5tupleIJNS7_1CILi64EEENS9_ILi128EEENS9_ILi256EEEEEENS4_12CausalFusionEJEEENS4_15FmhaFwdEpilogueIS6_fNS8_IJSA_SC_SB_EEEEEJEEEEEvNT_6ParamsE,"a",@progbits
	.sectionflags	@""
	.align	4
.nv.constant0._ZN7cutlass13device_kernelINS_4fmha6kernel13FmhaKernelTmaINS1_10collective15FmhaMainloopTmaINS_10bfloat16_tEfN4cute5tupleIJNS7_1CILi64EEENS9_ILi128EEENS9_ILi256EEEEEENS4_12CausalFusionEJEEENS4_15FmhaFwdEpilogueIS6_fNS8_IJSA_SC_SB_EEEEEJEEEEEvNT_6ParamsE:
	.zero		2688


//--------------------- SYMBOLS --------------------------

	.type		.nv.reservedSmem.offset0,@object
	.size		.nv.reservedSmem.offset0,0x4
	.type		__assertfail,@function
